// auto-generated by cutlass_sweep.gemm — config: {"arch": "sm_100", "cluster_m": 2, "cluster_n": 1, "dtype": "e5m2", "stages": 0, "tile_k": 64, "tile_m": 256, "tile_n": 128}
#include "cutlass/cutlass.h"
#include "cutlass/gemm/collective/collective_builder.hpp"
#include "cutlass/gemm/device/gemm_universal_adapter.h"
#include "cutlass/gemm/kernel/gemm_universal.hpp"
#include "cutlass/epilogue/collective/collective_builder.hpp"

using ElemA = cutlass::float_e5m2_t;
using ElemB = cutlass::float_e5m2_t;
using ElemCD = cutlass::float_e5m2_t;
using Acc  = float;
using TileShape    = cute::Shape<cute::_256, cute::_128, cute::_64>;
using ClusterShape = cute::Shape<cute::_2, cute::_1, cute::_1>;

using CollectiveEpilogue = typename cutlass::epilogue::collective::CollectiveBuilder<
    cutlass::arch::Sm100, cutlass::arch::OpClassTensorOp,
    TileShape, ClusterShape,
    cutlass::epilogue::collective::EpilogueTileAuto,
    Acc, Acc,
    ElemCD, cutlass::layout::RowMajor, 128 / cutlass::sizeof_bits<ElemCD>::value,
    ElemCD, cutlass::layout::RowMajor, 128 / cutlass::sizeof_bits<ElemCD>::value,
    cutlass::epilogue::collective::EpilogueScheduleAuto
  >::CollectiveOp;

using CollectiveMainloop = typename cutlass::gemm::collective::CollectiveBuilder<
    cutlass::arch::Sm100, cutlass::arch::OpClassTensorOp,
    ElemA, cutlass::layout::RowMajor, 128 / cutlass::sizeof_bits<ElemA>::value,
    ElemB, cutlass::layout::ColumnMajor, 128 / cutlass::sizeof_bits<ElemB>::value,
    Acc,
    TileShape, ClusterShape,
    cutlass::gemm::collective::StageCountAutoCarveout<static_cast<int>(sizeof(typename CollectiveEpilogue::SharedStorage))>,
    cutlass::gemm::collective::KernelScheduleAuto
  >::CollectiveOp;

using GemmKernel = cutlass::gemm::kernel::GemmUniversal<
    cute::Shape<int,int,int,int>,
    CollectiveMainloop,
    CollectiveEpilogue
>;
using Gemm = cutlass::gemm::device::GemmUniversalAdapter<GemmKernel>;

// Force the device kernel symbol into the cubin without needing a host main.
auto* _anchor = &cutlass::device_kernel<GemmKernel>;


// ===== COMPILED SASS (sm_100a) =====

	.target	sm_100a

	.elftype	@"ET_EXEC"


//--------------------- .note.nv.tkinfo           --------------------------
	.section	.note.nv.tkinfo,"",@"SHT_NOTE"
	.sectionflags	@"SHF_NOTE_NV_TKINFO"
	.tkinfo
        /*0018*/ 	.word	0x00000002
        /*0030*/ 	.string	""
        /*0030*/ 	.string	"ptxas"
        /*0030*/ 	.string	"Cuda compilation tools, release 13.0, V13.0.88"
        /*0030*/ 	.string	"Build cuda_13.0.r13.0/compiler.36424714_0"
        /*0030*/ 	.string	"-arch sm_100a -m 64 "



//--------------------- .note.nv.cuinfo           --------------------------
	.section	.note.nv.cuinfo,"",@"SHT_NOTE"
	.sectionflags	@"SHF_NOTE_NV_CUINFO"
        /*0018*/ 	.short	0x0002
        /*001a*/ 	.short	0x0064
        /*001c*/ 	.short	0x0082
	.zero		2


//--------------------- .nv.info                  --------------------------
	.section	.nv.info,"",@"SHT_CUDA_INFO"
	.align	4


	//----- nvinfo : EIATTR_REGCOUNT
	.align		4
        /*0000*/ 	.byte	0x04, 0x2f
        /*0002*/ 	.short	(.L_19 - .L_18)
	.align		4
.L_18:
        /*0004*/ 	.word	index@(_ZN7cutlass13device_kernelINS_4gemm6kernel13GemmUniversalIN4cute5tupleIJiiiiEEENS1_10collective13CollectiveMmaINS1_35MainloopSm100TmaUmmaWarpSpecializedILi16ELi2ELi4ENS5_IJNS4_1CILi2EEENSA_ILi1EEESC_EEEEENS5_IJNSA_ILi256EEENSA_ILi128EEENSA_ILi64EEEEEENS_12float_e5m2_tENS5_IJlSC_lEEESJ_SK_NS4_8TiledMMAINS4_8MMA_AtomIJNS4_10MMA_TraitsINS4_25SM100_MMA_F8F6F4_2x1SM_SSEJSJ_SJ_fSF_SG_NS4_17integral_constantINS4_4UMMA5MajorELSR_0EEESS_NSP_INSQ_7ScaleInELST_0EEESU_EEEEEENS4_6LayoutINS5_IJSC_SC_SC_EEENS5_IJNSA_ILi0EEESZ_SZ_EEEEENS5_IJNS4_10UnderscoreES12_S12_EEEEENS4_18SM100_TMA_2SM_LOADENS4_14ComposedLayoutINS4_7SwizzleILi2ELi4ELi3EEENS4_18smem_ptr_flag_bitsILi8EEENSX_INS5_IJNSA_ILi8EEESH_EEENS5_IJSH_SC_EEEEEEEvNS4_8identityES15_S1F_vS1G_EENS_8epilogue10collective18CollectiveEpilogueINS1I_23Sm100TmaWarpSpecializedILi2ELi2ELi64ELb0ELb0EEEJNS5_IJSG_SG_SH_EEENS5_IJNSX_ISG_SC_EENSX_ISH_SC_EEEEESJ_SK_SJ_SK_NS1I_6fusion15FusionCallbacksIS1M_NS1R_17LinearCombinationISJ_fSJ_fLNS_15FloatRoundStyleE2EEES1N_S1Q_JEEENS4_5SM1004TMEM4LOAD26SM100_TMEM_LOAD_32dp32b64xENS4_13SM90_TMA_LOADES1F_NS4_39AutoVectorizingCopyWithAssumedAlignmentILi128EEENS4_14SM90_TMA_STOREES1F_S23_S23_EEEvvEEEEvNT_6ParamsE)
        /*0008*/ 	.word	0x000000de


	//----- nvinfo : EIATTR_FRAME_SIZE
	.align		4
.L_19:
        /*000c*/ 	.byte	0x04, 0x11
        /*000e*/ 	.short	(.L_21 - .L_20)
	.align		4
.L_20:
        /*0010*/ 	.word	index@($__internal_2_$__cuda_sm10x_tcgen05_guardrail_trap_unallocated_columns_being_dealloced)
        /*0014*/ 	.word	0x00000000


	//----- nvinfo : EIATTR_FRAME_SIZE
	.align		4
.L_21:
        /*0018*/ 	.byte	0x04, 0x11
        /*001a*/ 	.short	(.L_23 - .L_22)
	.align		4
.L_22:
        /*001c*/ 	.word	index@($__internal_1_$__cuda_sm10x_tcgen05_guardrail_trap_phase_invalid_during_alloc)
        /*0020*/ 	.word	0x00000000


	//----- nvinfo : EIATTR_FRAME_SIZE
	.align		4
.L_23:
        /*0024*/ 	.byte	0x04, 0x11
        /*0026*/ 	.short	(.L_25 - .L_24)
	.align		4
.L_24:
        /*0028*/ 	.word	index@($__internal_0_$__cuda_sm10x_tcgen05_guardrail_trap_col_being_dealloced_not_returned_by_alloc)
        /*002c*/ 	.word	0x00000000


	//----- nvinfo : EIATTR_FRAME_SIZE
	.align		4
.L_25:
        /*0030*/ 	.byte	0x04, 0x11
        /*0032*/ 	.short	(.L_27 - .L_26)
	.align		4
.L_26:
        /*0034*/ 	.word	index@(_ZN7cutlass13device_kernelINS_4gemm6kernel13GemmUniversalIN4cute5tupleIJiiiiEEENS1_10collective13CollectiveMmaINS1_35MainloopSm100TmaUmmaWarpSpecializedILi16ELi2ELi4ENS5_IJNS4_1CILi2EEENSA_ILi1EEESC_EEEEENS5_IJNSA_ILi256EEENSA_ILi128EEENSA_ILi64EEEEEENS_12float_e5m2_tENS5_IJlSC_lEEESJ_SK_NS4_8TiledMMAINS4_8MMA_AtomIJNS4_10MMA_TraitsINS4_25SM100_MMA_F8F6F4_2x1SM_SSEJSJ_SJ_fSF_SG_NS4_17integral_constantINS4_4UMMA5MajorELSR_0EEESS_NSP_INSQ_7ScaleInELST_0EEESU_EEEEEENS4_6LayoutINS5_IJSC_SC_SC_EEENS5_IJNSA_ILi0EEESZ_SZ_EEEEENS5_IJNS4_10UnderscoreES12_S12_EEEEENS4_18SM100_TMA_2SM_LOADENS4_14ComposedLayoutINS4_7SwizzleILi2ELi4ELi3EEENS4_18smem_ptr_flag_bitsILi8EEENSX_INS5_IJNSA_ILi8EEESH_EEENS5_IJSH_SC_EEEEEEEvNS4_8identityES15_S1F_vS1G_EENS_8epilogue10collective18CollectiveEpilogueINS1I_23Sm100TmaWarpSpecializedILi2ELi2ELi64ELb0ELb0EEEJNS5_IJSG_SG_SH_EEENS5_IJNSX_ISG_SC_EENSX_ISH_SC_EEEEESJ_SK_SJ_SK_NS1I_6fusion15FusionCallbacksIS1M_NS1R_17LinearCombinationISJ_fSJ_fLNS_15FloatRoundStyleE2EEES1N_S1Q_JEEENS4_5SM1004TMEM4LOAD26SM100_TMEM_LOAD_32dp32b64xENS4_13SM90_TMA_LOADES1F_NS4_39AutoVectorizingCopyWithAssumedAlignmentILi128EEENS4_14SM90_TMA_STOREES1F_S23_S23_EEEvvEEEEvNT_6ParamsE)
        /*0038*/ 	.word	0x00000000


	//----- nvinfo : EIATTR_MIN_STACK_SIZE
	.align		4
.L_27:
        /*003c*/ 	.byte	0x04, 0x12
        /*003e*/ 	.short	(.L_29 - .L_28)
	.align		4
.L_28:
        /*0040*/ 	.word	index@(_ZN7cutlass13device_kernelINS_4gemm6kernel13GemmUniversalIN4cute5tupleIJiiiiEEENS1_10collective13CollectiveMmaINS1_35MainloopSm100TmaUmmaWarpSpecializedILi16ELi2ELi4ENS5_IJNS4_1CILi2EEENSA_ILi1EEESC_EEEEENS5_IJNSA_ILi256EEENSA_ILi128EEENSA_ILi64EEEEEENS_12float_e5m2_tENS5_IJlSC_lEEESJ_SK_NS4_8TiledMMAINS4_8MMA_AtomIJNS4_10MMA_TraitsINS4_25SM100_MMA_F8F6F4_2x1SM_SSEJSJ_SJ_fSF_SG_NS4_17integral_constantINS4_4UMMA5MajorELSR_0EEESS_NSP_INSQ_7ScaleInELST_0EEESU_EEEEEENS4_6LayoutINS5_IJSC_SC_SC_EEENS5_IJNSA_ILi0EEESZ_SZ_EEEEENS5_IJNS4_10UnderscoreES12_S12_EEEEENS4_18SM100_TMA_2SM_LOADENS4_14ComposedLayoutINS4_7SwizzleILi2ELi4ELi3EEENS4_18smem_ptr_flag_bitsILi8EEENSX_INS5_IJNSA_ILi8EEESH_EEENS5_IJSH_SC_EEEEEEEvNS4_8identityES15_S1F_vS1G_EENS_8epilogue10collective18CollectiveEpilogueINS1I_23Sm100TmaWarpSpecializedILi2ELi2ELi64ELb0ELb0EEEJNS5_IJSG_SG_SH_EEENS5_IJNSX_ISG_SC_EENSX_ISH_SC_EEEEESJ_SK_SJ_SK_NS1I_6fusion15FusionCallbacksIS1M_NS1R_17LinearCombinationISJ_fSJ_fLNS_15FloatRoundStyleE2EEES1N_S1Q_JEEENS4_5SM1004TMEM4LOAD26SM100_TMEM_LOAD_32dp32b64xENS4_13SM90_TMA_LOADES1F_NS4_39AutoVectorizingCopyWithAssumedAlignmentILi128EEENS4_14SM90_TMA_STOREES1F_S23_S23_EEEvvEEEEvNT_6ParamsE)
        /*0044*/ 	.word	0x00000000
.L_29:


//--------------------- .nv.compat                --------------------------
	.section	.nv.compat,"",@"SHT_CUDA_COMPAT_INFO"
	.align	4
        /*0000*/ 	.byte	0x02, 0x09, 0x01, 0x00, 0x02, 0x02, 0x02, 0x00, 0x02, 0x05, 0x05, 0x00, 0x03, 0x07, 0x01, 0x01
        /*0010*/ 	.byte	0x02, 0x03, 0x01, 0x00, 0x02, 0x06, 0x01, 0x00, 0x04, 0x0b, 0x08, 0x00, 0x09, 0x00, 0x00, 0x00
        /*0020*/ 	.byte	0x00, 0x00, 0x00, 0x00


//--------------------- .nv.info._ZN7cutlass13device_kernelINS_4gemm6kernel13GemmUniversalIN4cute5tupleIJiiiiEEENS1_10collective13CollectiveMmaINS1_35MainloopSm100TmaUmmaWarpSpecializedILi16ELi2ELi4ENS5_IJNS4_1CILi2EEENSA_ILi1EEESC_EEEEENS5_IJNSA_ILi256EEENSA_ILi128EEENSA_ILi64EEEEEENS_12float_e5m2_tENS5_IJlSC_lEEESJ_SK_NS4_8TiledMMAINS4_8MMA_AtomIJNS4_10MMA_TraitsINS4_25SM100_MMA_F8F6F4_2x1SM_SSEJSJ_SJ_fSF_SG_NS4_17integral_constantINS4_4UMMA5MajorELSR_0EEESS_NSP_INSQ_7ScaleInELST_0EEESU_EEEEEENS4_6LayoutINS5_IJSC_SC_SC_EEENS5_IJNSA_ILi0EEESZ_SZ_EEEEENS5_IJNS4_10UnderscoreES12_S12_EEEEENS4_18SM100_TMA_2SM_LOADENS4_14ComposedLayoutINS4_7SwizzleILi2ELi4ELi3EEENS4_18smem_ptr_flag_bitsILi8EEENSX_INS5_IJNSA_ILi8EEESH_EEENS5_IJSH_SC_EEEEEEEvNS4_8identityES15_S1F_vS1G_EENS_8epilogue10collective18CollectiveEpilogueINS1I_23Sm100TmaWarpSpecializedILi2ELi2ELi64ELb0ELb0EEEJNS5_IJSG_SG_SH_EEENS5_IJNSX_ISG_SC_EENSX_ISH_SC_EEEEESJ_SK_SJ_SK_NS1I_6fusion15FusionCallbacksIS1M_NS1R_17LinearCombinationISJ_fSJ_fLNS_15FloatRoundStyleE2EEES1N_S1Q_JEEENS4_5SM1004TMEM4LOAD26SM100_TMEM_LOAD_32dp32b64xENS4_13SM90_TMA_LOADES1F_NS4_39AutoVectorizingCopyWithAssumedAlignmentILi128EEENS4_14SM90_TMA_STOREES1F_S23_S23_EEEvvEEEEvNT_6ParamsE --------------------------
	.section	.nv.info._ZN7cutlass13device_kernelINS_4gemm6kernel13GemmUniversalIN4cute5tupleIJiiiiEEENS1_10collective13CollectiveMmaINS1_35MainloopSm100TmaUmmaWarpSpecializedILi16ELi2ELi4ENS5_IJNS4_1CILi2EEENSA_ILi1EEESC_EEEEENS5_IJNSA_ILi256EEENSA_ILi128EEENSA_ILi64EEEEEENS_12float_e5m2_tENS5_IJlSC_lEEESJ_SK_NS4_8TiledMMAINS4_8MMA_AtomIJNS4_10MMA_TraitsINS4_25SM100_MMA_F8F6F4_2x1SM_SSEJSJ_SJ_fSF_SG_NS4_17integral_constantINS4_4UMMA5MajorELSR_0EEESS_NSP_INSQ_7ScaleInELST_0EEESU_EEEEEENS4_6LayoutINS5_IJSC_SC_SC_EEENS5_IJNSA_ILi0EEESZ_SZ_EEEEENS5_IJNS4_10UnderscoreES12_S12_EEEEENS4_18SM100_TMA_2SM_LOADENS4_14ComposedLayoutINS4_7SwizzleILi2ELi4ELi3EEENS4_18smem_ptr_flag_bitsILi8EEENSX_INS5_IJNSA_ILi8EEESH_EEENS5_IJSH_SC_EEEEEEEvNS4_8identityES15_S1F_vS1G_EENS_8epilogue10collective18CollectiveEpilogueINS1I_23Sm100TmaWarpSpecializedILi2ELi2ELi64ELb0ELb0EEEJNS5_IJSG_SG_SH_EEENS5_IJNSX_ISG_SC_EENSX_ISH_SC_EEEEESJ_SK_SJ_SK_NS1I_6fusion15FusionCallbacksIS1M_NS1R_17LinearCombinationISJ_fSJ_fLNS_15FloatRoundStyleE2EEES1N_S1Q_JEEENS4_5SM1004TMEM4LOAD26SM100_TMEM_LOAD_32dp32b64xENS4_13SM90_TMA_LOADES1F_NS4_39AutoVectorizingCopyWithAssumedAlignmentILi128EEENS4_14SM90_TMA_STOREES1F_S23_S23_EEEvvEEEEvNT_6ParamsE,"",@"SHT_CUDA_INFO"
	.sectionflags	@""
	.align	4


	//----- nvinfo : EIATTR_CUDA_API_VERSION
	.align		4
        /*0000*/ 	.byte	0x04, 0x37
        /*0002*/ 	.short	(.L_31 - .L_30)
.L_30:
        /*0004*/ 	.word	0x00000082


	//----- nvinfo : EIATTR_KPARAM_INFO
	.align		4
.L_31:
        /*0008*/ 	.byte	0x04, 0x17
        /*000a*/ 	.short	(.L_33 - .L_32)
.L_32:
        /*000c*/ 	.word	0x00000000
        /*0010*/ 	.short	0x0000
        /*0012*/ 	.short	0x0000
        /*0014*/ 	.byte	0x00, 0xf0, 0x01, 0x20


	//----- nvinfo : EIATTR_AT_ENTRY_FRAGMENTS
	.align		4
.L_33:
        /*0018*/ 	.byte	0x04, 0x4f
        /*001a*/ 	.short	(.L_35 - .L_34)


	//   ....[0]....
.L_34:
        /*001c*/ 	.word	0x00000007


	//----- nvinfo : EIATTR_RESERVED_SMEM_USED
	.align		4
.L_35:
        /*0020*/ 	.byte	0x01, 0x41
	.zero		2


	//----- nvinfo : EIATTR_SPARSE_MMA_MASK
	.align		4
        /*0024*/ 	.byte	0x03, 0x50
        /*0026*/ 	.short	0x0000


	//----- nvinfo : EIATTR_TCGEN05_2CTA_USED
	.align		4
        /*0028*/ 	.byte	0x01, 0x52
	.zero		2


	//----- nvinfo : EIATTR_MAXREG_COUNT
	.align		4
        /*002c*/ 	.byte	0x03, 0x1b
        /*002e*/ 	.short	0x00ff


	//----- nvinfo : EIATTR_NUM_BARRIERS
	.align		4
        /*0030*/ 	.byte	0x02, 0x4c
        /*0032*/ 	.byte	0x07
	.zero		1


	//----- nvinfo : EIATTR_EXTERNS
	.align		4
        /*0034*/ 	.byte	0x04, 0x0f
        /*0036*/ 	.short	(.L_37 - .L_36)


	//   ....[0]....
	.align		4
.L_36:
        /*0038*/ 	.word	index@(__assertfail)


	//----- nvinfo : EIATTR_MERCURY_ISA_VERSION
	.align		4
.L_37:
        /*003c*/ 	.byte	0x03, 0x5f
        /*003e*/ 	.short	0x0101


	//----- nvinfo : EIATTR_INT_WARP_WIDE_INSTR_OFFSETS
	.align		4
        /*0040*/ 	.byte	0x04, 0x31
        /*0042*/ 	.short	(.L_39 - .L_38)


	//   ....[0]....
.L_38:
        /*0044*/ 	.word	0x00000e80


	//   ....[1]....
        /*0048*/ 	.word	0x00000f20


	//   ....[2]....
        /*004c*/ 	.word	0x00002280


	//   ....[3]....
        /*0050*/ 	.word	0x00004740


	//   ....[4]....
        /*0054*/ 	.word	0x00004760


	//   ....[5]....
        /*0058*/ 	.word	0x00004790


	//   ....[6]....
        /*005c*/ 	.word	0x000050c0


	//   ....[7]....
        /*0060*/ 	.word	0x00005130


	//   ....[8]....
        /*0064*/ 	.word	0x00005310


	//   ....[9]....
        /*0068*/ 	.word	0x00005470


	//----- nvinfo : EIATTR_COOP_GROUP_MASK_REGIDS
	.align		4
.L_39:
        /*006c*/ 	.byte	0x04, 0x29
        /*006e*/ 	.short	(.L_41 - .L_40)


	//   ....[0]....
.L_40:
        /*0070*/ 	.word	0xffffffff


	//   ....[1]....
        /*0074*/ 	.word	0xffffffff


	//   ....[2]....
        /*0078*/ 	.word	0xffffffff


	//   ....[3]....
        /*007c*/ 	.word	0xffffffff


	//   ....[4]....
        /*0080*/ 	.word	0xffffffff


	//   ....[5]....
        /*0084*/ 	.word	0xffffffff


	//   ....[6]....
        /*0088*/ 	.word	0xffffffff


	//   ....[7]....
        /*008c*/ 	.word	0xffffffff


	//   ....[8]....
        /*0090*/ 	.word	0xffffffff


	//   ....[9]....
        /*0094*/ 	.word	0xffffffff


	//   ....[10]....
        /*0098*/ 	.word	0xffffffff


	//   ....[11]....
        /*009c*/ 	.word	0xffffffff


	//   ....[12]....
        /*00a0*/ 	.word	0xffffffff


	//   ....[13]....
        /*00a4*/ 	.word	0xffffffff


	//----- nvinfo : EIATTR_COOP_GROUP_INSTR_OFFSETS
	.align		4
.L_41:
        /*00a8*/ 	.byte	0x04, 0x28
        /*00aa*/ 	.short	(.L_43 - .L_42)


	//   ....[0]....
.L_42:
        /*00ac*/ 	.word	0x000000c0


	//   ....[1]....
        /*00b0*/ 	.word	0x00000500


	//   ....[2]....
        /*00b4*/ 	.word	0x00000830


	//   ....[3]....
        /*00b8*/ 	.word	0x00000980


	//   ....[4]....
        /*00bc*/ 	.word	0x00000a70


	//   ....[5]....
        /*00c0*/ 	.word	0x00000bd0


	//   ....[6]....
        /*00c4*/ 	.word	0x00000d60


	//   ....[7]....
        /*00c8*/ 	.word	0x00000fa0


	//   ....[8]....
        /*00cc*/ 	.word	0x00002160


	//   ....[9]....
        /*00d0*/ 	.word	0x00003600


	//   ....[10]....
        /*00d4*/ 	.word	0x00003ad0


	//   ....[11]....
        /*00d8*/ 	.word	0x00003b00


	//   ....[12]....
        /*00dc*/ 	.word	0x00004640


	//   ....[13]....
        /*00e0*/ 	.word	0x00004850


	//----- nvinfo : EIATTR_VRC_CTA_INIT_COUNT
	.align		4
.L_43:
        /*00e4*/ 	.byte	0x02, 0x4a
        /*00e6*/ 	.byte	0x80
	.zero		1


	//----- nvinfo : EIATTR_SYSCALL_OFFSETS
	.align		4
        /*00e8*/ 	.byte	0x04, 0x46
        /*00ea*/ 	.short	(.L_45 - .L_44)


	//   ....[0]....
.L_44:
        /*00ec*/ 	.word	0x00005ea0


	//   ....[1]....
        /*00f0*/ 	.word	0x00005fe0


	//   ....[2]....
        /*00f4*/ 	.word	0x00006840


	//   ....[3]....
        /*00f8*/ 	.word	0x00007e50


	//----- nvinfo : EIATTR_MBARRIER_INSTR_OFFSETS
	.align		4
.L_45:
        /*00fc*/ 	.byte	0x04, 0x39
        /*00fe*/ 	.short	(.L_47 - .L_46)


	//   ....[0]....
.L_46:
        /*0100*/ 	.word	0x00000610
        /*0104*/ 	.word	0x000000ff
        /*0108*/ 	.word	0x00000000
        /*010c*/ 	.short	0x0100
        /*010e*/ 	.byte	0x08
	.zero		1


	//   ....[1]....
        /*0110*/ 	.word	0x00000620
        /*0114*/ 	.word	0x000000ff
        /*0118*/ 	.word	0x00000080
        /*011c*/ 	.short	0x0100
        /*011e*/ 	.byte	0x08
	.zero		1


	//   ....[2]....
        /*0120*/ 	.word	0x00000630
        /*0124*/ 	.word	0x000000ff
        /*0128*/ 	.word	0x00000008
        /*012c*/ 	.short	0x0100
        /*012e*/ 	.byte	0x08
	.zero		1


	//   ....[3]....
        /*0130*/ 	.word	0x00000640
        /*0134*/ 	.word	0x000000ff
        /*0138*/ 	.word	0x00000088
        /*013c*/ 	.short	0x0100
        /*013e*/ 	.byte	0x08
	.zero		1


	//   ....[4]....
        /*0140*/ 	.word	0x00000650
        /*0144*/ 	.word	0x000000ff
        /*0148*/ 	.word	0x00000010
        /*014c*/ 	.short	0x0100
        /*014e*/ 	.byte	0x08
	.zero		1


	//   ....[5]....
        /*0150*/ 	.word	0x00000660
        /*0154*/ 	.word	0x000000ff
        /*0158*/ 	.word	0x00000090
        /*015c*/ 	.short	0x0100
        /*015e*/ 	.byte	0x08
	.zero		1


	//   ....[6]....
        /*0160*/ 	.word	0x00000670
        /*0164*/ 	.word	0x000000ff
        /*0168*/ 	.word	0x00000018
        /*016c*/ 	.short	0x0100
        /*016e*/ 	.byte	0x08
	.zero		1


	//   ....[7]....
        /*0170*/ 	.word	0x00000680
        /*0174*/ 	.word	0x000000ff
        /*0178*/ 	.word	0x00000098
        /*017c*/ 	.short	0x0100
        /*017e*/ 	.byte	0x08
	.zero		1


	//   ....[8]....
        /*0180*/ 	.word	0x00000690
        /*0184*/ 	.word	0x000000ff
        /*0188*/ 	.word	0x00000020
        /*018c*/ 	.short	0x0100
        /*018e*/ 	.byte	0x08
	.zero		1


	//   ....[9]....
        /*0190*/ 	.word	0x000006a0
        /*0194*/ 	.word	0x000000ff
        /*0198*/ 	.word	0x000000a0
        /*019c*/ 	.short	0x0100
        /*019e*/ 	.byte	0x08
	.zero		1


	//   ....[10]....
        /*01a0*/ 	.word	0x000006b0
        /*01a4*/ 	.word	0x000000ff
        /*01a8*/ 	.word	0x00000028
        /*01ac*/ 	.short	0x0100
        /*01ae*/ 	.byte	0x08
	.zero		1


	//   ....[11]....
        /*01b0*/ 	.word	0x000006c0
        /*01b4*/ 	.word	0x000000ff
        /*01b8*/ 	.word	0x000000a8
        /*01bc*/ 	.short	0x0100
        /*01be*/ 	.byte	0x08
	.zero		1


	//   ....[12]....
        /*01c0*/ 	.word	0x000006d0
        /*01c4*/ 	.word	0x000000ff
        /*01c8*/ 	.word	0x00000030
        /*01cc*/ 	.short	0x0100
        /*01ce*/ 	.byte	0x08
	.zero		1


	//   ....[13]....
        /*01d0*/ 	.word	0x000006e0
        /*01d4*/ 	.word	0x000000ff
        /*01d8*/ 	.word	0x000000b0
        /*01dc*/ 	.short	0x0100
        /*01de*/ 	.byte	0x08
	.zero		1


	//   ....[14]....
        /*01e0*/ 	.word	0x000006f0
        /*01e4*/ 	.word	0x000000ff
        /*01e8*/ 	.word	0x00000038
        /*01ec*/ 	.short	0x0100
        /*01ee*/ 	.byte	0x08
	.zero		1


	//   ....[15]....
        /*01f0*/ 	.word	0x00000700
        /*01f4*/ 	.word	0x000000ff
        /*01f8*/ 	.word	0x000000b8
        /*01fc*/ 	.short	0x0100
        /*01fe*/ 	.byte	0x08
	.zero		1


	//   ....[16]....
        /*0200*/ 	.word	0x00000710
        /*0204*/ 	.word	0x000000ff
        /*0208*/ 	.word	0x00000040
        /*020c*/ 	.short	0x0100
        /*020e*/ 	.byte	0x08
	.zero		1


	//   ....[17]....
        /*0210*/ 	.word	0x00000720
        /*0214*/ 	.word	0x000000ff
        /*0218*/ 	.word	0x000000c0
        /*021c*/ 	.short	0x0100
        /*021e*/ 	.byte	0x08
	.zero		1


	//   ....[18]....
        /*0220*/ 	.word	0x00000730
        /*0224*/ 	.word	0x000000ff
        /*0228*/ 	.word	0x00000048
        /*022c*/ 	.short	0x0100
        /*022e*/ 	.byte	0x08
	.zero		1


	//   ....[19]....
        /*0230*/ 	.word	0x00000740
        /*0234*/ 	.word	0x000000ff
        /*0238*/ 	.word	0x000000c8
        /*023c*/ 	.short	0x0100
        /*023e*/ 	.byte	0x08
	.zero		1


	//   ....[20]....
        /*0240*/ 	.word	0x00000750
        /*0244*/ 	.word	0x000000ff
        /*0248*/ 	.word	0x00000050
        /*024c*/ 	.short	0x0100
        /*024e*/ 	.byte	0x08
	.zero		1


	//   ....[21]....
        /*0250*/ 	.word	0x00000760
        /*0254*/ 	.word	0x000000ff
        /*0258*/ 	.word	0x000000d0
        /*025c*/ 	.short	0x0100
        /*025e*/ 	.byte	0x08
	.zero		1


	//   ....[22]....
        /*0260*/ 	.word	0x00000770
        /*0264*/ 	.word	0x000000ff
        /*0268*/ 	.word	0x00000058
        /*026c*/ 	.short	0x0100
        /*026e*/ 	.byte	0x08
	.zero		1


	//   ....[23]....
        /*0270*/ 	.word	0x00000780
        /*0274*/ 	.word	0x000000ff
        /*0278*/ 	.word	0x000000d8
        /*027c*/ 	.short	0x0100
        /*027e*/ 	.byte	0x08
	.zero		1


	//   ....[24]....
        /*0280*/ 	.word	0x00000790
        /*0284*/ 	.word	0x000000ff
        /*0288*/ 	.word	0x00000060
        /*028c*/ 	.short	0x0100
        /*028e*/ 	.byte	0x08
	.zero		1


	//   ....[25]....
        /*0290*/ 	.word	0x000007a0
        /*0294*/ 	.word	0x000000ff
        /*0298*/ 	.word	0x000000e0
        /*029c*/ 	.short	0x0100
        /*029e*/ 	.byte	0x08
	.zero		1


	//   ....[26]....
        /*02a0*/ 	.word	0x000007b0
        /*02a4*/ 	.word	0x000000ff
        /*02a8*/ 	.word	0x00000068
        /*02ac*/ 	.short	0x0100
        /*02ae*/ 	.byte	0x08
	.zero		1


	//   ....[27]....
        /*02b0*/ 	.word	0x000007c0
        /*02b4*/ 	.word	0x000000ff
        /*02b8*/ 	.word	0x000000e8
        /*02bc*/ 	.short	0x0100
        /*02be*/ 	.byte	0x08
	.zero		1


	//   ....[28]....
        /*02c0*/ 	.word	0x000007d0
        /*02c4*/ 	.word	0x000000ff
        /*02c8*/ 	.word	0x00000070
        /*02cc*/ 	.short	0x0100
        /*02ce*/ 	.byte	0x08
	.zero		1


	//   ....[29]....
        /*02d0*/ 	.word	0x000007e0
        /*02d4*/ 	.word	0x000000ff
        /*02d8*/ 	.word	0x000000f0
        /*02dc*/ 	.short	0x0100
        /*02de*/ 	.byte	0x08
	.zero		1


	//   ....[30]....
        /*02e0*/ 	.word	0x000007f0
        /*02e4*/ 	.word	0x000000ff
        /*02e8*/ 	.word	0x00000078
        /*02ec*/ 	.short	0x0100
        /*02ee*/ 	.byte	0x08
	.zero		1


	//   ....[31]....
        /*02f0*/ 	.word	0x00000800
        /*02f4*/ 	.word	0x000000ff
        /*02f8*/ 	.word	0x000000f8
        /*02fc*/ 	.short	0x0100
        /*02fe*/ 	.byte	0x08
	.zero		1


	//   ....[32]....
        /*0300*/ 	.word	0x00000930
        /*0304*/ 	.word	0x000000ff
        /*0308*/ 	.word	0x00000100
        /*030c*/ 	.short	0x0100
        /*030e*/ 	.byte	0x09
	.zero		1


	//   ....[33]....
        /*0310*/ 	.word	0x00000940
        /*0314*/ 	.word	0x000000ff
        /*0318*/ 	.word	0x00000110
        /*031c*/ 	.short	0x0100
        /*031e*/ 	.byte	0x09
	.zero		1


	//   ....[34]....
        /*0320*/ 	.word	0x00000950
        /*0324*/ 	.word	0x000000ff
        /*0328*/ 	.word	0x00000108
        /*032c*/ 	.short	0x0100
        /*032e*/ 	.byte	0x09
	.zero		1


	//   ....[35]....
        /*0330*/ 	.word	0x00000960
        /*0334*/ 	.word	0x000000ff
        /*0338*/ 	.word	0x00000118
        /*033c*/ 	.short	0x0100
        /*033e*/ 	.byte	0x09
	.zero		1


	//   ....[36]....
        /*0340*/ 	.word	0x00000a40
        /*0344*/ 	.word	0x000000ff
        /*0348*/ 	.word	0x00000120
        /*034c*/ 	.short	0x0100
        /*034e*/ 	.byte	0x08
	.zero		1


	//   ....[37]....
        /*0350*/ 	.word	0x00000a50
        /*0354*/ 	.word	0x000000ff
        /*0358*/ 	.word	0x00000128
        /*035c*/ 	.short	0x0100
        /*035e*/ 	.byte	0x08
	.zero		1


	//   ....[38]....
        /*0360*/ 	.word	0x00000b80
        /*0364*/ 	.word	0x000000ff
        /*0368*/ 	.word	0x00000130
        /*036c*/ 	.short	0x0100
        /*036e*/ 	.byte	0x08
	.zero		1


	//   ....[39]....
        /*0370*/ 	.word	0x00000b90
        /*0374*/ 	.word	0x000000ff
        /*0378*/ 	.word	0x00000140
        /*037c*/ 	.short	0x0100
        /*037e*/ 	.byte	0x08
	.zero		1


	//   ....[40]....
        /*0380*/ 	.word	0x00000ba0
        /*0384*/ 	.word	0x000000ff
        /*0388*/ 	.word	0x00000138
        /*038c*/ 	.short	0x0100
        /*038e*/ 	.byte	0x08
	.zero		1


	//   ....[41]....
        /*0390*/ 	.word	0x00000bb0
        /*0394*/ 	.word	0x000000ff
        /*0398*/ 	.word	0x00000148
        /*039c*/ 	.short	0x0100
        /*039e*/ 	.byte	0x08
	.zero		1


	//   ....[42]....
        /*03a0*/ 	.word	0x00000cd0
        /*03a4*/ 	.word	0x000000ff
        /*03a8*/ 	.word	0x00000150
        /*03ac*/ 	.short	0x0100
        /*03ae*/ 	.byte	0x09
	.zero		1


	//   ....[43]....
        /*03b0*/ 	.word	0x00000ce0
        /*03b4*/ 	.word	0x000000ff
        /*03b8*/ 	.word	0x00000170
        /*03bc*/ 	.short	0x0100
        /*03be*/ 	.byte	0x09
	.zero		1


	//   ....[44]....
        /*03c0*/ 	.word	0x00000cf0
        /*03c4*/ 	.word	0x000000ff
        /*03c8*/ 	.word	0x00000158
        /*03cc*/ 	.short	0x0100
        /*03ce*/ 	.byte	0x09
	.zero		1


	//   ....[45]....
        /*03d0*/ 	.word	0x00000d00
        /*03d4*/ 	.word	0x000000ff
        /*03d8*/ 	.word	0x00000178
        /*03dc*/ 	.short	0x0100
        /*03de*/ 	.byte	0x09
	.zero		1


	//   ....[46]....
        /*03e0*/ 	.word	0x00000d10
        /*03e4*/ 	.word	0x000000ff
        /*03e8*/ 	.word	0x00000160
        /*03ec*/ 	.short	0x0100
        /*03ee*/ 	.byte	0x09
	.zero		1


	//   ....[47]....
        /*03f0*/ 	.word	0x00000d20
        /*03f4*/ 	.word	0x000000ff
        /*03f8*/ 	.word	0x00000180
        /*03fc*/ 	.short	0x0100
        /*03fe*/ 	.byte	0x09
	.zero		1


	//   ....[48]....
        /*0400*/ 	.word	0x00000d30
        /*0404*/ 	.word	0x000000ff
        /*0408*/ 	.word	0x00000168
        /*040c*/ 	.short	0x0100
        /*040e*/ 	.byte	0x09
	.zero		1


	//   ....[49]....
        /*0410*/ 	.word	0x00000d40
        /*0414*/ 	.word	0x000000ff
        /*0418*/ 	.word	0x00000188
        /*041c*/ 	.short	0x0100
        /*041e*/ 	.byte	0x09
	.zero		1


	//   ....[50]....
        /*0420*/ 	.word	0x00000e30
        /*0424*/ 	.word	0x000000ff
        /*0428*/ 	.word	0x00000190
        /*042c*/ 	.short	0x0100
        /*042e*/ 	.byte	0x08
	.zero		1


	//   ....[51]....
        /*0430*/ 	.word	0x00000e40
        /*0434*/ 	.word	0x000000ff
        /*0438*/ 	.word	0x000001a0
        /*043c*/ 	.short	0x0100
        /*043e*/ 	.byte	0x08
	.zero		1


	//   ....[52]....
        /*0440*/ 	.word	0x00000e50
        /*0444*/ 	.word	0x000000ff
        /*0448*/ 	.word	0x00000198
        /*044c*/ 	.short	0x0100
        /*044e*/ 	.byte	0x08
	.zero		1


	//   ....[53]....
        /*0450*/ 	.word	0x00000e60
        /*0454*/ 	.word	0x000000ff
        /*0458*/ 	.word	0x000001a8
        /*045c*/ 	.short	0x0100
        /*045e*/ 	.byte	0x08
	.zero		1


	//   ....[54]....
        /*0460*/ 	.word	0x00000f50
        /*0464*/ 	.word	0x000000ff
        /*0468*/ 	.word	0x000001b0
        /*046c*/ 	.short	0x0100
        /*046e*/ 	.byte	0x06
	.zero		1


	//   ....[55]....
        /*0470*/ 	.word	0x00001960
        /*0474*/ 	.word	0x00000003
        /*0478*/ 	.word	0x000001a0
        /*047c*/ 	.short	0x010a
        /*047e*/ 	.byte	0xff
	.zero		1


	//   ....[56]....
        /*0480*/ 	.word	0x00001990
        /*0484*/ 	.word	0x00000003
        /*0488*/ 	.word	0x00000190
        /*048c*/ 	.short	0x0101
        /*048e*/ 	.byte	0xff
	.zero		1


	//   ....[57]....
        /*0490*/ 	.word	0x00001a90
        /*0494*/ 	.word	0x000000ff
        /*0498*/ 	.word	0x00000080
        /*049c*/ 	.short	0x010a
        /*049e*/ 	.byte	0x08
	.zero		1


	//   ....[58]....
        /*04a0*/ 	.word	0x00001b60
        /*04a4*/ 	.word	0x000000ff
        /*04a8*/ 	.word	0x00000080
        /*04ac*/ 	.short	0x010a
        /*04ae*/ 	.byte	0x21
	.zero		1


	//   ....[59]....
        /*04b0*/ 	.word	0x00001d10
        /*04b4*/ 	.word	0x000000ff
        /*04b8*/ 	.word	0x00000080
        /*04bc*/ 	.short	0x010a
        /*04be*/ 	.byte	0x08
	.zero		1


	//   ....[60]....
        /*04c0*/ 	.word	0x00001e10
        /*04c4*/ 	.word	0x000000ff
        /*04c8*/ 	.word	0x00000128
        /*04cc*/ 	.short	0x0101
        /*04ce*/ 	.byte	0x04
	.zero		1


	//   ....[61]....
        /*04d0*/ 	.word	0x00001e30
        /*04d4*/ 	.word	0x000000ff
        /*04d8*/ 	.word	0x00000080
        /*04dc*/ 	.short	0x010a
        /*04de*/ 	.byte	0x08
	.zero		1


	//   ....[62]....
        /*04e0*/ 	.word	0x00001eb0
        /*04e4*/ 	.word	0x000000ff
        /*04e8*/ 	.word	0x00000080
        /*04ec*/ 	.short	0x010a
        /*04ee*/ 	.byte	0x11
	.zero		1


	//   ....[63]....
        /*04f0*/ 	.word	0x00002040
        /*04f4*/ 	.word	0x000000ff
        /*04f8*/ 	.word	0x00000080
        /*04fc*/ 	.short	0x010a
        /*04fe*/ 	.byte	0x08
	.zero		1


	//   ....[64]....
        /*0500*/ 	.word	0x00002190
        /*0504*/ 	.word	0x00000002
        /*0508*/ 	.word	0x00000130
        /*050c*/ 	.short	0x010a
        /*050e*/ 	.byte	0xff
	.zero		1


	//   ....[65]....
        /*0510*/ 	.word	0x00002250
        /*0514*/ 	.word	0x00000002
        /*0518*/ 	.word	0x00000000
        /*051c*/ 	.short	0x0101
        /*051e*/ 	.byte	0xff
	.zero		1


	//   ....[66]....
        /*0520*/ 	.word	0x000027b0
        /*0524*/ 	.word	0x000000ff
        /*0528*/ 	.word	0x00000000
        /*052c*/ 	.short	0x010a
        /*052e*/ 	.byte	0x05
	.zero		1


	//   ....[67]....
        /*0530*/ 	.word	0x00002840
        /*0534*/ 	.word	0x000000ff
        /*0538*/ 	.word	0x00000000
        /*053c*/ 	.short	0x010a
        /*053e*/ 	.byte	0x05
	.zero		1


	//   ....[68]....
        /*0540*/ 	.word	0x000028d0
        /*0544*/ 	.word	0x000000ff
        /*0548*/ 	.word	0x00000000
        /*054c*/ 	.short	0x010a
        /*054e*/ 	.byte	0x05
	.zero		1


	//   ....[69]....
        /*0550*/ 	.word	0x00002960
        /*0554*/ 	.word	0x000000ff
        /*0558*/ 	.word	0x00000000
        /*055c*/ 	.short	0x010a
        /*055e*/ 	.byte	0x05
	.zero		1


	//   ....[70]....
        /*0560*/ 	.word	0x000029f0
        /*0564*/ 	.word	0x000000ff
        /*0568*/ 	.word	0x00000000
        /*056c*/ 	.short	0x010a
        /*056e*/ 	.byte	0x05
	.zero		1


	//   ....[71]....
        /*0570*/ 	.word	0x00002a80
        /*0574*/ 	.word	0x000000ff
        /*0578*/ 	.word	0x00000000
        /*057c*/ 	.short	0x010a
        /*057e*/ 	.byte	0x05
	.zero		1


	//   ....[72]....
        /*0580*/ 	.word	0x00002b10
        /*0584*/ 	.word	0x000000ff
        /*0588*/ 	.word	0x00000000
        /*058c*/ 	.short	0x010a
        /*058e*/ 	.byte	0x05
	.zero		1


	//   ....[73]....
        /*0590*/ 	.word	0x00002ba0
        /*0594*/ 	.word	0x000000ff
        /*0598*/ 	.word	0x00000000
        /*059c*/ 	.short	0x010a
        /*059e*/ 	.byte	0x05
	.zero		1


	//   ....[74]....
        /*05a0*/ 	.word	0x00002c30
        /*05a4*/ 	.word	0x000000ff
        /*05a8*/ 	.word	0x00000000
        /*05ac*/ 	.short	0x010a
        /*05ae*/ 	.byte	0x05
	.zero		1


	//   ....[75]....
        /*05b0*/ 	.word	0x00002cc0
        /*05b4*/ 	.word	0x000000ff
        /*05b8*/ 	.word	0x00000000
        /*05bc*/ 	.short	0x010a
        /*05be*/ 	.byte	0x05
	.zero		1


	//   ....[76]....
        /*05c0*/ 	.word	0x00002d50
        /*05c4*/ 	.word	0x000000ff
        /*05c8*/ 	.word	0x00000000
        /*05cc*/ 	.short	0x010a
        /*05ce*/ 	.byte	0x05
	.zero		1


	//   ....[77]....
        /*05d0*/ 	.word	0x00002de0
        /*05d4*/ 	.word	0x000000ff
        /*05d8*/ 	.word	0x00000000
        /*05dc*/ 	.short	0x010a
        /*05de*/ 	.byte	0x05
	.zero		1


	//   ....[78]....
        /*05e0*/ 	.word	0x00002e70
        /*05e4*/ 	.word	0x000000ff
        /*05e8*/ 	.word	0x00000000
        /*05ec*/ 	.short	0x010a
        /*05ee*/ 	.byte	0x05
	.zero		1


	//   ....[79]....
        /*05f0*/ 	.word	0x00002f00
        /*05f4*/ 	.word	0x000000ff
        /*05f8*/ 	.word	0x00000000
        /*05fc*/ 	.short	0x010a
        /*05fe*/ 	.byte	0x05
	.zero		1


	//   ....[80]....
        /*0600*/ 	.word	0x00002f90
        /*0604*/ 	.word	0x000000ff
        /*0608*/ 	.word	0x00000000
        /*060c*/ 	.short	0x010a
        /*060e*/ 	.byte	0x05
	.zero		1


	//   ....[81]....
        /*0610*/ 	.word	0x00003030
        /*0614*/ 	.word	0x00000000
        /*0618*/ 	.word	0x00000000
        /*061c*/ 	.short	0x010a
        /*061e*/ 	.byte	0xff
	.zero		1


	//   ....[82]....
        /*0620*/ 	.word	0x00003160
        /*0624*/ 	.word	0x00000000
        /*0628*/ 	.word	0x00000190
        /*062c*/ 	.short	0x010a
        /*062e*/ 	.byte	0xff
	.zero		1


	//   ....[83]....
        /*0630*/ 	.word	0x000031d0
        /*0634*/ 	.word	0x00000004
        /*0638*/ 	.word	0x00000000
        /*063c*/ 	.short	0x0101
        /*063e*/ 	.byte	0xff
	.zero		1


	//   ....[84]....
        /*0640*/ 	.word	0x000031f0
        /*0644*/ 	.word	0x000000ff
        /*0648*/ 	.word	0x00000140
        /*064c*/ 	.short	0x010a
        /*064e*/ 	.byte	0x05
	.zero		1


	//   ....[85]....
        /*0650*/ 	.word	0x00003310
        /*0654*/ 	.word	0x00000000
        /*0658*/ 	.word	0x00000130
        /*065c*/ 	.short	0x010a
        /*065e*/ 	.byte	0xff
	.zero		1


	//   ....[86]....
        /*0660*/ 	.word	0x00003410
        /*0664*/ 	.word	0x00000000
        /*0668*/ 	.word	0x00000000
        /*066c*/ 	.short	0x0101
        /*066e*/ 	.byte	0xff
	.zero		1


	//   ....[87]....
        /*0670*/ 	.word	0x000034a0
        /*0674*/ 	.word	0x000000ff
        /*0678*/ 	.word	0x00000140
        /*067c*/ 	.short	0x0106
        /*067e*/ 	.byte	0x05
	.zero		1


	//   ....[88]....
        /*0680*/ 	.word	0x000034c0
        /*0684*/ 	.word	0x000000ff
        /*0688*/ 	.word	0x00000140
        /*068c*/ 	.short	0x010a
        /*068e*/ 	.byte	0x05
	.zero		1


	//   ....[89]....
        /*0690*/ 	.word	0x00003550
        /*0694*/ 	.word	0x000000ff
        /*0698*/ 	.word	0x00000140
        /*069c*/ 	.short	0x0106
        /*069e*/ 	.byte	0x04
	.zero		1


	//   ....[90]....
        /*06a0*/ 	.word	0x00003590
        /*06a4*/ 	.word	0x00000000
        /*06a8*/ 	.word	0x00000140
        /*06ac*/ 	.short	0x010a
        /*06ae*/ 	.byte	0xff
	.zero		1


	//   ....[91]....
        /*06b0*/ 	.word	0x000037d0
        /*06b4*/ 	.word	0x000000ff
        /*06b8*/ 	.word	0x00000008
        /*06bc*/ 	.short	0x010a
        /*06be*/ 	.byte	0x06
	.zero		1


	//   ....[92]....
        /*06c0*/ 	.word	0x000037f0
        /*06c4*/ 	.word	0x000000ff
        /*06c8*/ 	.word	0x00000008
        /*06cc*/ 	.short	0x010a
        /*06ce*/ 	.byte	0x06
	.zero		1


	//   ....[93]....
        /*06d0*/ 	.word	0x00003980
        /*06d4*/ 	.word	0x000000ff
        /*06d8*/ 	.word	0x00000008
        /*06dc*/ 	.short	0x010a
        /*06de*/ 	.byte	0x06
	.zero		1


	//   ....[94]....
        /*06e0*/ 	.word	0x000039a0
        /*06e4*/ 	.word	0x000000ff
        /*06e8*/ 	.word	0x00000008
        /*06ec*/ 	.short	0x010a
        /*06ee*/ 	.byte	0x06
	.zero		1


	//   ....[95]....
        /*06f0*/ 	.word	0x00003a60
        /*06f4*/ 	.word	0x000000ff
        /*06f8*/ 	.word	0x00000000
        /*06fc*/ 	.short	0x0101
        /*06fe*/ 	.byte	0x07
	.zero		1


	//   ....[96]....
        /*0700*/ 	.word	0x00003d60
        /*0704*/ 	.word	0x00000000
        /*0708*/ 	.word	0x00000130
        /*070c*/ 	.short	0x010a
        /*070e*/ 	.byte	0xff
	.zero		1


	//   ....[97]....
        /*0710*/ 	.word	0x00003e20
        /*0714*/ 	.word	0x00000000
        /*0718*/ 	.word	0x00000000
        /*071c*/ 	.short	0x0101
        /*071e*/ 	.byte	0xff
	.zero		1


	//   ....[98]....
        /*0720*/ 	.word	0x00003ee0
        /*0724*/ 	.word	0x000000ff
        /*0728*/ 	.word	0x00000000
        /*072c*/ 	.short	0x010a
        /*072e*/ 	.byte	0x06
	.zero		1


	//   ....[99]....
        /*0730*/ 	.word	0x00003ef0
        /*0734*/ 	.word	0x000000ff
        /*0738*/ 	.word	0x00000170
        /*073c*/ 	.short	0x010a
        /*073e*/ 	.byte	0x0a
	.zero		1


	//   ....[100]....
        /*0740*/ 	.word	0x00003fa0
        /*0744*/ 	.word	0x000000ff
        /*0748*/ 	.word	0x00000000
        /*074c*/ 	.short	0x010a
        /*074e*/ 	.byte	0x09
	.zero		1


	//   ....[101]....
        /*0750*/ 	.word	0x000040e0
        /*0754*/ 	.word	0x000000ff
        /*0758*/ 	.word	0x00000000
        /*075c*/ 	.short	0x010a
        /*075e*/ 	.byte	0x06
	.zero		1


	//   ....[102]....
        /*0760*/ 	.word	0x00004330
        /*0764*/ 	.word	0x000000ff
        /*0768*/ 	.word	0x00000000
        /*076c*/ 	.short	0x010a
        /*076e*/ 	.byte	0x07
	.zero		1


	//   ....[103]....
        /*0770*/ 	.word	0x000043c0
        /*0774*/ 	.word	0x000000ff
        /*0778*/ 	.word	0x00000000
        /*077c*/ 	.short	0x010a
        /*077e*/ 	.byte	0x07
	.zero		1


	//   ....[104]....
        /*0780*/ 	.word	0x00004450
        /*0784*/ 	.word	0x000000ff
        /*0788*/ 	.word	0x00000000
        /*078c*/ 	.short	0x010a
        /*078e*/ 	.byte	0x07
	.zero		1


	//   ....[105]....
        /*0790*/ 	.word	0x000044f0
        /*0794*/ 	.word	0x00000000
        /*0798*/ 	.word	0x00000000
        /*079c*/ 	.short	0x010a
        /*079e*/ 	.byte	0xff
	.zero		1


	//   ....[106]....
        /*07a0*/ 	.word	0x00004530
        /*07a4*/ 	.word	0x00000000
        /*07a8*/ 	.word	0x00000000
        /*07ac*/ 	.short	0x010a
        /*07ae*/ 	.byte	0xff
	.zero		1


	//   ....[107]....
        /*07b0*/ 	.word	0x000045a0
        /*07b4*/ 	.word	0x000000ff
        /*07b8*/ 	.word	0x00000000
        /*07bc*/ 	.short	0x0101
        /*07be*/ 	.byte	0x05
	.zero		1


	//   ....[108]....
        /*07c0*/ 	.word	0x000045e0
        /*07c4*/ 	.word	0x000000ff
        /*07c8*/ 	.word	0x000001b0
        /*07cc*/ 	.short	0x010a
        /*07ce*/ 	.byte	0x08
	.zero		1


	//   ....[109]....
        /*07d0*/ 	.word	0x00004630
        /*07d4*/ 	.word	0x000000ff
        /*07d8*/ 	.word	0x00000000
        /*07dc*/ 	.short	0x0101
        /*07de*/ 	.byte	0x05
	.zero		1


	//   ....[110]....
        /*07e0*/ 	.word	0x00004a60
        /*07e4*/ 	.word	0x00000000
        /*07e8*/ 	.word	0x00000130
        /*07ec*/ 	.short	0x010a
        /*07ee*/ 	.byte	0xff
	.zero		1


	//   ....[111]....
        /*07f0*/ 	.word	0x00004b20
        /*07f4*/ 	.word	0x00000000
        /*07f8*/ 	.word	0x00000000
        /*07fc*/ 	.short	0x0101
        /*07fe*/ 	.byte	0xff
	.zero		1


	//   ....[112]....
        /*0800*/ 	.word	0x00004e40
        /*0804*/ 	.word	0x000000ff
        /*0808*/ 	.word	0x00000128
        /*080c*/ 	.short	0x010a
        /*080e*/ 	.byte	0x06
	.zero		1


	//   ....[113]....
        /*0810*/ 	.word	0x00005030
        /*0814*/ 	.word	0x000000ff
        /*0818*/ 	.word	0x00000110
        /*081c*/ 	.short	0x010a
        /*081e*/ 	.byte	0x06
	.zero		1


	//   ....[114]....
        /*0820*/ 	.word	0x00005200
        /*0824*/ 	.word	0x000000ff
        /*0828*/ 	.word	0x00000100
        /*082c*/ 	.short	0x010b
        /*082e*/ 	.byte	0x06
	.zero		1


	//   ....[115]....
        /*0830*/ 	.word	0x00005270
        /*0834*/ 	.word	0x000000ff
        /*0838*/ 	.word	0x00000000
        /*083c*/ 	.short	0x0101
        /*083e*/ 	.byte	0x08
	.zero		1


	//   ....[116]....
        /*0840*/ 	.word	0x000052a0
        /*0844*/ 	.word	0x000000ff
        /*0848*/ 	.word	0x00000118
        /*084c*/ 	.short	0x010a
        /*084e*/ 	.byte	0x06
	.zero		1


	//   ....[117]....
        /*0850*/ 	.word	0x000054b0
        /*0854*/ 	.word	0x000000ff
        /*0858*/ 	.word	0x00000108
        /*085c*/ 	.short	0x010b
        /*085e*/ 	.byte	0x06
	.zero		1


	//   ....[118]....
        /*0860*/ 	.word	0x000054d0
        /*0864*/ 	.word	0x000000ff
        /*0868*/ 	.word	0x00000000
        /*086c*/ 	.short	0x0101
        /*086e*/ 	.byte	0x0d
	.zero		1


	//   ....[119]....
        /*0870*/ 	.word	0x00005500
        /*0874*/ 	.word	0x000000ff
        /*0878*/ 	.word	0x00000110
        /*087c*/ 	.short	0x010a
        /*087e*/ 	.byte	0x06
	.zero		1


	//   ....[120]....
        /*0880*/ 	.word	0x00005540
        /*0884*/ 	.word	0x00000000
        /*0888*/ 	.word	0x00000118
        /*088c*/ 	.short	0x010a
        /*088e*/ 	.byte	0xff
	.zero		1


	//   ....[121]....
        /*0890*/ 	.word	0x00005870
        /*0894*/ 	.word	0x00000000
        /*0898*/ 	.word	0x00000130
        /*089c*/ 	.short	0x010a
        /*089e*/ 	.byte	0xff
	.zero		1


	//   ....[122]....
        /*08a0*/ 	.word	0x00005980
        /*08a4*/ 	.word	0x00000000
        /*08a8*/ 	.word	0x00000000
        /*08ac*/ 	.short	0x0101
        /*08ae*/ 	.byte	0xff
	.zero		1


	//   ....[123]....
        /*08b0*/ 	.word	0x000063e0
        /*08b4*/ 	.word	0x00000003
        /*08b8*/ 	.word	0x00000100
        /*08bc*/ 	.short	0x010a
        /*08be*/ 	.byte	0xff
	.zero		1


	//   ....[124]....
        /*08c0*/ 	.word	0x00006420
        /*08c4*/ 	.word	0x000000c3
        /*08c8*/ 	.word	0x00000150
        /*08cc*/ 	.short	0x010a
        /*08ce*/ 	.byte	0xff
	.zero		1


	//   ....[125]....
        /*08d0*/ 	.word	0x00006550
        /*08d4*/ 	.word	0x00000003
        /*08d8*/ 	.word	0x00000100
        /*08dc*/ 	.short	0x010a
        /*08de*/ 	.byte	0xff
	.zero		1


	//   ....[126]....
        /*08e0*/ 	.word	0x000066b0
        /*08e4*/ 	.word	0x00000000
        /*08e8*/ 	.word	0x00000000
        /*08ec*/ 	.short	0x0101
        /*08ee*/ 	.byte	0xff
	.zero		1


	//   ....[127]....
        /*08f0*/ 	.word	0x00006710
        /*08f4*/ 	.word	0x000000c3
        /*08f8*/ 	.word	0x00000150
        /*08fc*/ 	.short	0x010a
        /*08fe*/ 	.byte	0xff
	.zero		1


	//   ....[128]....
        /*0900*/ 	.word	0x00007ac0
        /*0904*/ 	.word	0x000000d8
        /*0908*/ 	.word	0x00000100
        /*090c*/ 	.short	0x010a
        /*090e*/ 	.byte	0xff
	.zero		1


	//   ....[129]....
        /*0910*/ 	.word	0x00007b90
        /*0914*/ 	.word	0x000000d8
        /*0918*/ 	.word	0x00000100
        /*091c*/ 	.short	0x010a
        /*091e*/ 	.byte	0xff
	.zero		1


	//   ....[130]....
        /*0920*/ 	.word	0x00007cf0
        /*0924*/ 	.word	0x00000002
        /*0928*/ 	.word	0x00000000
        /*092c*/ 	.short	0x0101
        /*092e*/ 	.byte	0xff
	.zero		1


	//   ....[131]....
        /*0930*/ 	.word	0x00008100
        /*0934*/ 	.word	0x000000c3
        /*0938*/ 	.word	0x00000000
        /*093c*/ 	.short	0x0101
        /*093e*/ 	.byte	0xff
	.zero		1


	//   ....[132]....
        /*0940*/ 	.word	0x00009150
        /*0944*/ 	.word	0x00000003
        /*0948*/ 	.word	0x000001a0
        /*094c*/ 	.short	0x010a
        /*094e*/ 	.byte	0xff
	.zero		1


	//   ....[133]....
        /*0950*/ 	.word	0x000091b0
        /*0954*/ 	.word	0x00000002
        /*0958*/ 	.word	0x00000080
        /*095c*/ 	.short	0x010a
        /*095e*/ 	.byte	0xff
	.zero		1


	//   ....[134]....
        /*0960*/ 	.word	0x00009210
        /*0964*/ 	.word	0x00000002
        /*0968*/ 	.word	0x00000080
        /*096c*/ 	.short	0x010a
        /*096e*/ 	.byte	0xff
	.zero		1


	//   ....[135]....
        /*0970*/ 	.word	0x00009260
        /*0974*/ 	.word	0x00000002
        /*0978*/ 	.word	0x00000130
        /*097c*/ 	.short	0x010a
        /*097e*/ 	.byte	0xff
	.zero		1


	//   ....[136]....
        /*0980*/ 	.word	0x000092c0
        /*0984*/ 	.word	0x00000000
        /*0988*/ 	.word	0x00000000
        /*098c*/ 	.short	0x010a
        /*098e*/ 	.byte	0xff
	.zero		1


	//   ....[137]....
        /*0990*/ 	.word	0x00009320
        /*0994*/ 	.word	0x00000000
        /*0998*/ 	.word	0x00000000
        /*099c*/ 	.short	0x010a
        /*099e*/ 	.byte	0xff
	.zero		1


	//   ....[138]....
        /*09a0*/ 	.word	0x00009380
        /*09a4*/ 	.word	0x00000000
        /*09a8*/ 	.word	0x00000000
        /*09ac*/ 	.short	0x010a
        /*09ae*/ 	.byte	0xff
	.zero		1


	//   ....[139]....
        /*09b0*/ 	.word	0x000093e0
        /*09b4*/ 	.word	0x00000000
        /*09b8*/ 	.word	0x00000000
        /*09bc*/ 	.short	0x010a
        /*09be*/ 	.byte	0xff
	.zero		1


	//   ....[140]....
        /*09c0*/ 	.word	0x00009440
        /*09c4*/ 	.word	0x00000000
        /*09c8*/ 	.word	0x00000000
        /*09cc*/ 	.short	0x010a
        /*09ce*/ 	.byte	0xff
	.zero		1


	//   ....[141]....
        /*09d0*/ 	.word	0x000094a0
        /*09d4*/ 	.word	0x00000000
        /*09d8*/ 	.word	0x00000000
        /*09dc*/ 	.short	0x010a
        /*09de*/ 	.byte	0xff
	.zero		1


	//   ....[142]....
        /*09e0*/ 	.word	0x00009500
        /*09e4*/ 	.word	0x00000000
        /*09e8*/ 	.word	0x00000000
        /*09ec*/ 	.short	0x010a
        /*09ee*/ 	.byte	0xff
	.zero		1


	//   ....[143]....
        /*09f0*/ 	.word	0x00009560
        /*09f4*/ 	.word	0x00000000
        /*09f8*/ 	.word	0x00000000
        /*09fc*/ 	.short	0x010a
        /*09fe*/ 	.byte	0xff
	.zero		1


	//   ....[144]....
        /*0a00*/ 	.word	0x000095c0
        /*0a04*/ 	.word	0x00000000
        /*0a08*/ 	.word	0x00000000
        /*0a0c*/ 	.short	0x010a
        /*0a0e*/ 	.byte	0xff
	.zero		1


	//   ....[145]....
        /*0a10*/ 	.word	0x00009620
        /*0a14*/ 	.word	0x00000000
        /*0a18*/ 	.word	0x00000000
        /*0a1c*/ 	.short	0x010a
        /*0a1e*/ 	.byte	0xff
	.zero		1


	//   ....[146]....
        /*0a20*/ 	.word	0x00009680
        /*0a24*/ 	.word	0x00000000
        /*0a28*/ 	.word	0x00000000
        /*0a2c*/ 	.short	0x010a
        /*0a2e*/ 	.byte	0xff
	.zero		1


	//   ....[147]....
        /*0a30*/ 	.word	0x000096e0
        /*0a34*/ 	.word	0x00000000
        /*0a38*/ 	.word	0x00000000
        /*0a3c*/ 	.short	0x010a
        /*0a3e*/ 	.byte	0xff
	.zero		1


	//   ....[148]....
        /*0a40*/ 	.word	0x00009740
        /*0a44*/ 	.word	0x00000000
        /*0a48*/ 	.word	0x00000000
        /*0a4c*/ 	.short	0x010a
        /*0a4e*/ 	.byte	0xff
	.zero		1


	//   ....[149]....
        /*0a50*/ 	.word	0x000097a0
        /*0a54*/ 	.word	0x00000000
        /*0a58*/ 	.word	0x00000000
        /*0a5c*/ 	.short	0x010a
        /*0a5e*/ 	.byte	0xff
	.zero		1


	//   ....[150]....
        /*0a60*/ 	.word	0x00009800
        /*0a64*/ 	.word	0x00000000
        /*0a68*/ 	.word	0x00000000
        /*0a6c*/ 	.short	0x010a
        /*0a6e*/ 	.byte	0xff
	.zero		1


	//   ....[151]....
        /*0a70*/ 	.word	0x00009850
        /*0a74*/ 	.word	0x00000000
        /*0a78*/ 	.word	0x00000190
        /*0a7c*/ 	.short	0x010a
        /*0a7e*/ 	.byte	0xff
	.zero		1


	//   ....[152]....
        /*0a80*/ 	.word	0x000098b0
        /*0a84*/ 	.word	0x00000000
        /*0a88*/ 	.word	0x00000140
        /*0a8c*/ 	.short	0x010a
        /*0a8e*/ 	.byte	0xff
	.zero		1


	//   ....[153]....
        /*0a90*/ 	.word	0x00009900
        /*0a94*/ 	.word	0x00000000
        /*0a98*/ 	.word	0x00000130
        /*0a9c*/ 	.short	0x010a
        /*0a9e*/ 	.byte	0xff
	.zero		1


	//   ....[154]....
        /*0aa0*/ 	.word	0x00009960
        /*0aa4*/ 	.word	0x00000000
        /*0aa8*/ 	.word	0x00000140
        /*0aac*/ 	.short	0x010a
        /*0aae*/ 	.byte	0xff
	.zero		1


	//   ....[155]....
        /*0ab0*/ 	.word	0x000099c0
        /*0ab4*/ 	.word	0x00000004
        /*0ab8*/ 	.word	0x00000008
        /*0abc*/ 	.short	0x010a
        /*0abe*/ 	.byte	0xff
	.zero		1


	//   ....[156]....
        /*0ac0*/ 	.word	0x00009aa0
        /*0ac4*/ 	.word	0x00000002
        /*0ac8*/ 	.word	0x00000008
        /*0acc*/ 	.short	0x010a
        /*0ace*/ 	.byte	0xff
	.zero		1


	//   ....[157]....
        /*0ad0*/ 	.word	0x00009af0
        /*0ad4*/ 	.word	0x00000000
        /*0ad8*/ 	.word	0x00000130
        /*0adc*/ 	.short	0x010a
        /*0ade*/ 	.byte	0xff
	.zero		1


	//   ....[158]....
        /*0ae0*/ 	.word	0x00009b50
        /*0ae4*/ 	.word	0x00000000
        /*0ae8*/ 	.word	0x00000170
        /*0aec*/ 	.short	0x010a
        /*0aee*/ 	.byte	0xff
	.zero		1


	//   ....[159]....
        /*0af0*/ 	.word	0x00009bb0
        /*0af4*/ 	.word	0x00000000
        /*0af8*/ 	.word	0x00000000
        /*0afc*/ 	.short	0x010a
        /*0afe*/ 	.byte	0xff
	.zero		1


	//   ....[160]....
        /*0b00*/ 	.word	0x00009c10
        /*0b04*/ 	.word	0x00000000
        /*0b08*/ 	.word	0x00000000
        /*0b0c*/ 	.short	0x010a
        /*0b0e*/ 	.byte	0xff
	.zero		1


	//   ....[161]....
        /*0b10*/ 	.word	0x00009c70
        /*0b14*/ 	.word	0x00000000
        /*0b18*/ 	.word	0x00000000
        /*0b1c*/ 	.short	0x010a
        /*0b1e*/ 	.byte	0xff
	.zero		1


	//   ....[162]....
        /*0b20*/ 	.word	0x00009cd0
        /*0b24*/ 	.word	0x00000000
        /*0b28*/ 	.word	0x00000000
        /*0b2c*/ 	.short	0x010a
        /*0b2e*/ 	.byte	0xff
	.zero		1


	//   ....[163]....
        /*0b30*/ 	.word	0x00009d30
        /*0b34*/ 	.word	0x00000000
        /*0b38*/ 	.word	0x000001b0
        /*0b3c*/ 	.short	0x010a
        /*0b3e*/ 	.byte	0xff
	.zero		1


	//   ....[164]....
        /*0b40*/ 	.word	0x00009d80
        /*0b44*/ 	.word	0x00000000
        /*0b48*/ 	.word	0x00000130
        /*0b4c*/ 	.short	0x010a
        /*0b4e*/ 	.byte	0xff
	.zero		1


	//   ....[165]....
        /*0b50*/ 	.word	0x00009de0
        /*0b54*/ 	.word	0x00000000
        /*0b58*/ 	.word	0x00000128
        /*0b5c*/ 	.short	0x010a
        /*0b5e*/ 	.byte	0xff
	.zero		1


	//   ....[166]....
        /*0b60*/ 	.word	0x00009e40
        /*0b64*/ 	.word	0x00000003
        /*0b68*/ 	.word	0x00000110
        /*0b6c*/ 	.short	0x010a
        /*0b6e*/ 	.byte	0xff
	.zero		1


	//   ....[167]....
        /*0b70*/ 	.word	0x00009ea0
        /*0b74*/ 	.word	0x00000003
        /*0b78*/ 	.word	0x00000118
        /*0b7c*/ 	.short	0x010a
        /*0b7e*/ 	.byte	0xff
	.zero		1


	//   ....[168]....
        /*0b80*/ 	.word	0x00009f00
        /*0b84*/ 	.word	0x00000000
        /*0b88*/ 	.word	0x00000110
        /*0b8c*/ 	.short	0x010a
        /*0b8e*/ 	.byte	0xff
	.zero		1


	//   ....[169]....
        /*0b90*/ 	.word	0x00009f50
        /*0b94*/ 	.word	0x00000000
        /*0b98*/ 	.word	0x00000130
        /*0b9c*/ 	.short	0x010a
        /*0b9e*/ 	.byte	0xff
	.zero		1


	//   ....[170]....
        /*0ba0*/ 	.word	0x00009fa0
        /*0ba4*/ 	.word	0x00000003
        /*0ba8*/ 	.word	0x00000100
        /*0bac*/ 	.short	0x010a
        /*0bae*/ 	.byte	0xff
	.zero		1


	//   ....[171]....
        /*0bb0*/ 	.word	0x00009ff0
        /*0bb4*/ 	.word	0x000000c3
        /*0bb8*/ 	.word	0x00000150
        /*0bbc*/ 	.short	0x010a
        /*0bbe*/ 	.byte	0xff
	.zero		1


	//   ....[172]....
        /*0bc0*/ 	.word	0x0000a040
        /*0bc4*/ 	.word	0x000000d8
        /*0bc8*/ 	.word	0x00000100
        /*0bcc*/ 	.short	0x010a
        /*0bce*/ 	.byte	0xff
	.zero		1


	//----- nvinfo : EIATTR_NUM_MBARRIERS
	.align		4
.L_47:
        /*0bd0*/ 	.byte	0x03, 0x38
        /*0bd2*/ 	.short	0x0037


	//----- nvinfo : EIATTR_EXIT_INSTR_OFFSETS
	.align		4
        /*0bd4*/ 	.byte	0x04, 0x1c
        /*0bd6*/ 	.short	(.L_49 - .L_48)


	//   ....[0]....
.L_48:
        /*0bd8*/ 	.word	0x00003060


	//   ....[1]....
        /*0bdc*/ 	.word	0x00003560


	//   ....[2]....
        /*0be0*/ 	.word	0x000035c0


	//   ....[3]....
        /*0be4*/ 	.word	0x00004860


	//   ....[4]....
        /*0be8*/ 	.word	0x00005570


	//   ....[5]....
        /*0bec*/ 	.word	0x000055b0


	//   ....[6]....
        /*0bf0*/ 	.word	0x00009140


	//----- nvinfo : EIATTR_MAX_THREADS
	.align		4
.L_49:
        /*0bf4*/ 	.byte	0x04, 0x05
        /*0bf6*/ 	.short	(.L_51 - .L_50)
.L_50:
        /*0bf8*/ 	.word	0x00000100
        /*0bfc*/ 	.word	0x00000001
        /*0c00*/ 	.word	0x00000001


	//----- nvinfo : EIATTR_CRS_STACK_SIZE
	.align		4
.L_51:
        /*0c04*/ 	.byte	0x04, 0x1e
        /*0c06*/ 	.short	(.L_53 - .L_52)
.L_52:
        /*0c08*/ 	.word	0x00000000


	//----- nvinfo : EIATTR_CBANK_PARAM_SIZE
	.align		4
.L_53:
        /*0c0c*/ 	.byte	0x03, 0x19
        /*0c0e*/ 	.short	0x0800


	//----- nvinfo : EIATTR_PARAM_CBANK
	.align		4
        /*0c10*/ 	.byte	0x04, 0x0a
        /*0c12*/ 	.short	(.L_55 - .L_54)
	.align		4
.L_54:
        /*0c14*/ 	.word	index@(.nv.constant0._ZN7cutlass13device_kernelINS_4gemm6kernel13GemmUniversalIN4cute5tupleIJiiiiEEENS1_10collective13CollectiveMmaINS1_35MainloopSm100TmaUmmaWarpSpecializedILi16ELi2ELi4ENS5_IJNS4_1CILi2EEENSA_ILi1EEESC_EEEEENS5_IJNSA_ILi256EEENSA_ILi128EEENSA_ILi64EEEEEENS_12float_e5m2_tENS5_IJlSC_lEEESJ_SK_NS4_8TiledMMAINS4_8MMA_AtomIJNS4_10MMA_TraitsINS4_25SM100_MMA_F8F6F4_2x1SM_SSEJSJ_SJ_fSF_SG_NS4_17integral_constantINS4_4UMMA5MajorELSR_0EEESS_NSP_INSQ_7ScaleInELST_0EEESU_EEEEEENS4_6LayoutINS5_IJSC_SC_SC_EEENS5_IJNSA_ILi0EEESZ_SZ_EEEEENS5_IJNS4_10UnderscoreES12_S12_EEEEENS4_18SM100_TMA_2SM_LOADENS4_14ComposedLayoutINS4_7SwizzleILi2ELi4ELi3EEENS4_18smem_ptr_flag_bitsILi8EEENSX_INS5_IJNSA_ILi8EEESH_EEENS5_IJSH_SC_EEEEEEEvNS4_8identityES15_S1F_vS1G_EENS_8epilogue10collective18CollectiveEpilogueINS1I_23Sm100TmaWarpSpecializedILi2ELi2ELi64ELb0ELb0EEEJNS5_IJSG_SG_SH_EEENS5_IJNSX_ISG_SC_EENSX_ISH_SC_EEEEESJ_SK_SJ_SK_NS1I_6fusion15FusionCallbacksIS1M_NS1R_17LinearCombinationISJ_fSJ_fLNS_15FloatRoundStyleE2EEES1N_S1Q_JEEENS4_5SM1004TMEM4LOAD26SM100_TMEM_LOAD_32dp32b64xENS4_13SM90_TMA_LOADES1F_NS4_39AutoVectorizingCopyWithAssumedAlignmentILi128EEENS4_14SM90_TMA_STOREES1F_S23_S23_EEEvvEEEEvNT_6ParamsE)
        /*0c18*/ 	.short	0x0380
        /*0c1a*/ 	.short	0x0800


	//----- nvinfo : EIATTR_SW_WAR
	.align		4
.L_55:
        /*0c1c*/ 	.byte	0x04, 0x36
        /*0c1e*/ 	.short	(.L_57 - .L_56)
.L_56:
        /*0c20*/ 	.word	0x00000008
.L_57:


//--------------------- .nv.callgraph             --------------------------
	.section	.nv.callgraph,"",@"SHT_CUDA_CALLGRAPH"
	.align	4
	.sectionentsize	8
	.align		4
        /*0000*/ 	.word	0x00000000
	.align		4
        /*0004*/ 	.word	0xffffffff
	.align		4
        /*0008*/ 	.word	index@(_ZN7cutlass13device_kernelINS_4gemm6kernel13GemmUniversalIN4cute5tupleIJiiiiEEENS1_10collective13CollectiveMmaINS1_35MainloopSm100TmaUmmaWarpSpecializedILi16ELi2ELi4ENS5_IJNS4_1CILi2EEENSA_ILi1EEESC_EEEEENS5_IJNSA_ILi256EEENSA_ILi128EEENSA_ILi64EEEEEENS_12float_e5m2_tENS5_IJlSC_lEEESJ_SK_NS4_8TiledMMAINS4_8MMA_AtomIJNS4_10MMA_TraitsINS4_25SM100_MMA_F8F6F4_2x1SM_SSEJSJ_SJ_fSF_SG_NS4_17integral_constantINS4_4UMMA5MajorELSR_0EEESS_NSP_INSQ_7ScaleInELST_0EEESU_EEEEEENS4_6LayoutINS5_IJSC_SC_SC_EEENS5_IJNSA_ILi0EEESZ_SZ_EEEEENS5_IJNS4_10UnderscoreES12_S12_EEEEENS4_18SM100_TMA_2SM_LOADENS4_14ComposedLayoutINS4_7SwizzleILi2ELi4ELi3EEENS4_18smem_ptr_flag_bitsILi8EEENSX_INS5_IJNSA_ILi8EEESH_EEENS5_IJSH_SC_EEEEEEEvNS4_8identityES15_S1F_vS1G_EENS_8epilogue10collective18CollectiveEpilogueINS1I_23Sm100TmaWarpSpecializedILi2ELi2ELi64ELb0ELb0EEEJNS5_IJSG_SG_SH_EEENS5_IJNSX_ISG_SC_EENSX_ISH_SC_EEEEESJ_SK_SJ_SK_NS1I_6fusion15FusionCallbacksIS1M_NS1R_17LinearCombinationISJ_fSJ_fLNS_15FloatRoundStyleE2EEES1N_S1Q_JEEENS4_5SM1004TMEM4LOAD26SM100_TMEM_LOAD_32dp32b64xENS4_13SM90_TMA_LOADES1F_NS4_39AutoVectorizingCopyWithAssumedAlignmentILi128EEENS4_14SM90_TMA_STOREES1F_S23_S23_EEEvvEEEEvNT_6ParamsE)
	.align		4
        /*000c*/ 	.word	index@(__assertfail)
	.align		4
        /*0010*/ 	.word	0x00000000
	.align		4
        /*0014*/ 	.word	0xfffffffe
	.align		4
        /*0018*/ 	.word	0x00000000
	.align		4
        /*001c*/ 	.word	0xfffffffd
	.align		4
        /*0020*/ 	.word	0x00000000
	.align		4
        /*0024*/ 	.word	0xfffffffc


//--------------------- .nv.constant4             --------------------------
	.section	.nv.constant4,"a",@progbits
	.align	8
	.align		8
.nv.constant4:
        /*0000*/ 	.dword	__assertfail
	.align		8
        /*0008*/ 	.dword	__unnamed_1
	.align		8
        /*0010*/ 	.dword	__unnamed_2
	.align		8
        /*0018*/ 	.dword	_ZN39_INTERNAL_24f9eb3a_4_k_cu_52c71d7d_92824cuda3std3__45__cpo5beginE
	.align		8
        /*0020*/ 	.dword	_ZN39_INTERNAL_24f9eb3a_4_k_cu_52c71d7d_92824cuda3std3__45__cpo3endE
	.align		8
        /*0028*/ 	.dword	_ZN39_INTERNAL_24f9eb3a_4_k_cu_52c71d7d_92824cuda3std3__45__cpo6cbeginE
	.align		8
        /*0030*/ 	.dword	_ZN39_INTERNAL_24f9eb3a_4_k_cu_52c71d7d_92824cuda3std3__45__cpo4cendE
	.align		8
        /*0038*/ 	.dword	_ZN39_INTERNAL_24f9eb3a_4_k_cu_52c71d7d_92824cuda3std3__441_GLOBAL__N__24f9eb3a_4_k_cu_52c71d7d_92826ignoreE
	.align		8
        /*0040*/ 	.dword	_ZN39_INTERNAL_24f9eb3a_4_k_cu_52c71d7d_92824cuda3std3__419piecewise_constructE
	.align		8
        /*0048*/ 	.dword	_ZN39_INTERNAL_24f9eb3a_4_k_cu_52c71d7d_92824cuda3std3__48in_placeE
	.align		8
        /*0050*/ 	.dword	_ZN39_INTERNAL_24f9eb3a_4_k_cu_52c71d7d_92824cuda3std6ranges3__45__cpo4swapE
	.align		8
        /*0058*/ 	.dword	_ZN39_INTERNAL_24f9eb3a_4_k_cu_52c71d7d_92824cuda3std6ranges3__45__cpo9iter_moveE
	.align		8
        /*0060*/ 	.dword	_ZN39_INTERNAL_24f9eb3a_4_k_cu_52c71d7d_92824cute7productE
	.align		8
        /*0068*/ 	.dword	_ZN39_INTERNAL_24f9eb3a_4_k_cu_52c71d7d_92824cute1_E
	.align		8
        /*0070*/ 	.dword	$str$25
	.align		8
        /*0078*/ 	.dword	$str$26
	.align		8
        /*0080*/ 	.dword	$str$27
	.align		8
        /*0088*/ 	.dword	$str$28


//--------------------- .text._ZN7cutlass13device_kernelINS_4gemm6kernel13GemmUniversalIN4cute5tupleIJiiiiEEENS1_10collective13CollectiveMmaINS1_35MainloopSm100TmaUmmaWarpSpecializedILi16ELi2ELi4ENS5_IJNS4_1CILi2EEENSA_ILi1EEESC_EEEEENS5_IJNSA_ILi256EEENSA_ILi128EEENSA_ILi64EEEEEENS_12float_e5m2_tENS5_IJlSC_lEEESJ_SK_NS4_8TiledMMAINS4_8MMA_AtomIJNS4_10MMA_TraitsINS4_25SM100_MMA_F8F6F4_2x1SM_SSEJSJ_SJ_fSF_SG_NS4_17integral_constantINS4_4UMMA5MajorELSR_0EEESS_NSP_INSQ_7ScaleInELST_0EEESU_EEEEEENS4_6LayoutINS5_IJSC_SC_SC_EEENS5_IJNSA_ILi0EEESZ_SZ_EEEEENS5_IJNS4_10UnderscoreES12_S12_EEEEENS4_18SM100_TMA_2SM_LOADENS4_14ComposedLayoutINS4_7SwizzleILi2ELi4ELi3EEENS4_18smem_ptr_flag_bitsILi8EEENSX_INS5_IJNSA_ILi8EEESH_EEENS5_IJSH_SC_EEEEEEEvNS4_8identityES15_S1F_vS1G_EENS_8epilogue10collective18CollectiveEpilogueINS1I_23Sm100TmaWarpSpecializedILi2ELi2ELi64ELb0ELb0EEEJNS5_IJSG_SG_SH_EEENS5_IJNSX_ISG_SC_EENSX_ISH_SC_EEEEESJ_SK_SJ_SK_NS1I_6fusion15FusionCallbacksIS1M_NS1R_17LinearCombinationISJ_fSJ_fLNS_15FloatRoundStyleE2EEES1N_S1Q_JEEENS4_5SM1004TMEM4LOAD26SM100_TMEM_LOAD_32dp32b64xENS4_13SM90_TMA_LOADES1F_NS4_39AutoVectorizingCopyWithAssumedAlignmentILi128EEENS4_14SM90_TMA_STOREES1F_S23_S23_EEEvvEEEEvNT_6ParamsE --------------------------
	.section	.text._ZN7cutlass13device_kernelINS_4gemm6kernel13GemmUniversalIN4cute5tupleIJiiiiEEENS1_10collective13CollectiveMmaINS1_35MainloopSm100TmaUmmaWarpSpecializedILi16ELi2ELi4ENS5_IJNS4_1CILi2EEENSA_ILi1EEESC_EEEEENS5_IJNSA_ILi256EEENSA_ILi128EEENSA_ILi64EEEEEENS_12float_e5m2_tENS5_IJlSC_lEEESJ_SK_NS4_8TiledMMAINS4_8MMA_AtomIJNS4_10MMA_TraitsINS4_25SM100_MMA_F8F6F4_2x1SM_SSEJSJ_SJ_fSF_SG_NS4_17integral_constantINS4_4UMMA5MajorELSR_0EEESS_NSP_INSQ_7ScaleInELST_0EEESU_EEEEEENS4_6LayoutINS5_IJSC_SC_SC_EEENS5_IJNSA_ILi0EEESZ_SZ_EEEEENS5_IJNS4_10UnderscoreES12_S12_EEEEENS4_18SM100_TMA_2SM_LOADENS4_14ComposedLayoutINS4_7SwizzleILi2ELi4ELi3EEENS4_18smem_ptr_flag_bitsILi8EEENSX_INS5_IJNSA_ILi8EEESH_EEENS5_IJSH_SC_EEEEEEEvNS4_8identityES15_S1F_vS1G_EENS_8epilogue10collective18CollectiveEpilogueINS1I_23Sm100TmaWarpSpecializedILi2ELi2ELi64ELb0ELb0EEEJNS5_IJSG_SG_SH_EEENS5_IJNSX_ISG_SC_EENSX_ISH_SC_EEEEESJ_SK_SJ_SK_NS1I_6fusion15FusionCallbacksIS1M_NS1R_17LinearCombinationISJ_fSJ_fLNS_15FloatRoundStyleE2EEES1N_S1Q_JEEENS4_5SM1004TMEM4LOAD26SM100_TMEM_LOAD_32dp32b64xENS4_13SM90_TMA_LOADES1F_NS4_39AutoVectorizingCopyWithAssumedAlignmentILi128EEENS4_14SM90_TMA_STOREES1F_S23_S23_EEEvvEEEEvNT_6ParamsE,"ax",@progbits
	.align	128
.text._ZN7cutlass13device_kernelINS_4gemm6kernel13GemmUniversalIN4cute5tupleIJiiiiEEENS1_10collective13CollectiveMmaINS1_35MainloopSm100TmaUmmaWarpSpecializedILi16ELi2ELi4ENS5_IJNS4_1CILi2EEENSA_ILi1EEESC_EEEEENS5_IJNSA_ILi256EEENSA_ILi128EEENSA_ILi64EEEEEENS_12float_e5m2_tENS5_IJlSC_lEEESJ_SK_NS4_8TiledMMAINS4_8MMA_AtomIJNS4_10MMA_TraitsINS4_25SM100_MMA_F8F6F4_2x1SM_SSEJSJ_SJ_fSF_SG_NS4_17integral_constantINS4_4UMMA5MajorELSR_0EEESS_NSP_INSQ_7ScaleInELST_0EEESU_EEEEEENS4_6LayoutINS5_IJSC_SC_SC_EEENS5_IJNSA_ILi0EEESZ_SZ_EEEEENS5_IJNS4_10UnderscoreES12_S12_EEEEENS4_18SM100_TMA_2SM_LOADENS4_14ComposedLayoutINS4_7SwizzleILi2ELi4ELi3EEENS4_18smem_ptr_flag_bitsILi8EEENSX_INS5_IJNSA_ILi8EEESH_EEENS5_IJSH_SC_EEEEEEEvNS4_8identityES15_S1F_vS1G_EENS_8epilogue10collective18CollectiveEpilogueINS1I_23Sm100TmaWarpSpecializedILi2ELi2ELi64ELb0ELb0EEEJNS5_IJSG_SG_SH_EEENS5_IJNSX_ISG_SC_EENSX_ISH_SC_EEEEESJ_SK_SJ_SK_NS1I_6fusion15FusionCallbacksIS1M_NS1R_17LinearCombinationISJ_fSJ_fLNS_15FloatRoundStyleE2EEES1N_S1Q_JEEENS4_5SM1004TMEM4LOAD26SM100_TMEM_LOAD_32dp32b64xENS4_13SM90_TMA_LOADES1F_NS4_39AutoVectorizingCopyWithAssumedAlignmentILi128EEENS4_14SM90_TMA_STOREES1F_S23_S23_EEEvvEEEEvNT_6ParamsE:
        .type           _ZN7cutlass13device_kernelINS_4gemm6kernel13GemmUniversalIN4cute5tupleIJiiiiEEENS1_10collective13CollectiveMmaINS1_35MainloopSm100TmaUmmaWarpSpecializedILi16ELi2ELi4ENS5_IJNS4_1CILi2EEENSA_ILi1EEESC_EEEEENS5_IJNSA_ILi256EEENSA_ILi128EEENSA_ILi64EEEEEENS_12float_e5m2_tENS5_IJlSC_lEEESJ_SK_NS4_8TiledMMAINS4_8MMA_AtomIJNS4_10MMA_TraitsINS4_25SM100_MMA_F8F6F4_2x1SM_SSEJSJ_SJ_fSF_SG_NS4_17integral_constantINS4_4UMMA5MajorELSR_0EEESS_NSP_INSQ_7ScaleInELST_0EEESU_EEEEEENS4_6LayoutINS5_IJSC_SC_SC_EEENS5_IJNSA_ILi0EEESZ_SZ_EEEEENS5_IJNS4_10UnderscoreES12_S12_EEEEENS4_18SM100_TMA_2SM_LOADENS4_14ComposedLayoutINS4_7SwizzleILi2ELi4ELi3EEENS4_18smem_ptr_flag_bitsILi8EEENSX_INS5_IJNSA_ILi8EEESH_EEENS5_IJSH_SC_EEEEEEEvNS4_8identityES15_S1F_vS1G_EENS_8epilogue10collective18CollectiveEpilogueINS1I_23Sm100TmaWarpSpecializedILi2ELi2ELi64ELb0ELb0EEEJNS5_IJSG_SG_SH_EEENS5_IJNSX_ISG_SC_EENSX_ISH_SC_EEEEESJ_SK_SJ_SK_NS1I_6fusion15FusionCallbacksIS1M_NS1R_17LinearCombinationISJ_fSJ_fLNS_15FloatRoundStyleE2EEES1N_S1Q_JEEENS4_5SM1004TMEM4LOAD26SM100_TMEM_LOAD_32dp32b64xENS4_13SM90_TMA_LOADES1F_NS4_39AutoVectorizingCopyWithAssumedAlignmentILi128EEENS4_14SM90_TMA_STOREES1F_S23_S23_EEEvvEEEEvNT_6ParamsE,@function
        .size           _ZN7cutlass13device_kernelINS_4gemm6kernel13GemmUniversalIN4cute5tupleIJiiiiEEENS1_10collective13CollectiveMmaINS1_35MainloopSm100TmaUmmaWarpSpecializedILi16ELi2ELi4ENS5_IJNS4_1CILi2EEENSA_ILi1EEESC_EEEEENS5_IJNSA_ILi256EEENSA_ILi128EEENSA_ILi64EEEEEENS_12float_e5m2_tENS5_IJlSC_lEEESJ_SK_NS4_8TiledMMAINS4_8MMA_AtomIJNS4_10MMA_TraitsINS4_25SM100_MMA_F8F6F4_2x1SM_SSEJSJ_SJ_fSF_SG_NS4_17integral_constantINS4_4UMMA5MajorELSR_0EEESS_NSP_INSQ_7ScaleInELST_0EEESU_EEEEEENS4_6LayoutINS5_IJSC_SC_SC_EEENS5_IJNSA_ILi0EEESZ_SZ_EEEEENS5_IJNS4_10UnderscoreES12_S12_EEEEENS4_18SM100_TMA_2SM_LOADENS4_14ComposedLayoutINS4_7SwizzleILi2ELi4ELi3EEENS4_18smem_ptr_flag_bitsILi8EEENSX_INS5_IJNSA_ILi8EEESH_EEENS5_IJSH_SC_EEEEEEEvNS4_8identityES15_S1F_vS1G_EENS_8epilogue10collective18CollectiveEpilogueINS1I_23Sm100TmaWarpSpecializedILi2ELi2ELi64ELb0ELb0EEEJNS5_IJSG_SG_SH_EEENS5_IJNSX_ISG_SC_EENSX_ISH_SC_EEEEESJ_SK_SJ_SK_NS1I_6fusion15FusionCallbacksIS1M_NS1R_17LinearCombinationISJ_fSJ_fLNS_15FloatRoundStyleE2EEES1N_S1Q_JEEENS4_5SM1004TMEM4LOAD26SM100_TMEM_LOAD_32dp32b64xENS4_13SM90_TMA_LOADES1F_NS4_39AutoVectorizingCopyWithAssumedAlignmentILi128EEENS4_14SM90_TMA_STOREES1F_S23_S23_EEEvvEEEEvNT_6ParamsE,(.L_x_201 - _ZN7cutlass13device_kernelINS_4gemm6kernel13GemmUniversalIN4cute5tupleIJiiiiEEENS1_10collective13CollectiveMmaINS1_35MainloopSm100TmaUmmaWarpSpecializedILi16ELi2ELi4ENS5_IJNS4_1CILi2EEENSA_ILi1EEESC_EEEEENS5_IJNSA_ILi256EEENSA_ILi128EEENSA_ILi64EEEEEENS_12float_e5m2_tENS5_IJlSC_lEEESJ_SK_NS4_8TiledMMAINS4_8MMA_AtomIJNS4_10MMA_TraitsINS4_25SM100_MMA_F8F6F4_2x1SM_SSEJSJ_SJ_fSF_SG_NS4_17integral_constantINS4_4UMMA5MajorELSR_0EEESS_NSP_INSQ_7ScaleInELST_0EEESU_EEEEEENS4_6LayoutINS5_IJSC_SC_SC_EEENS5_IJNSA_ILi0EEESZ_SZ_EEEEENS5_IJNS4_10UnderscoreES12_S12_EEEEENS4_18SM100_TMA_2SM_LOADENS4_14ComposedLayoutINS4_7SwizzleILi2ELi4ELi3EEENS4_18smem_ptr_flag_bitsILi8EEENSX_INS5_IJNSA_ILi8EEESH_EEENS5_IJSH_SC_EEEEEEEvNS4_8identityES15_S1F_vS1G_EENS_8epilogue10collective18CollectiveEpilogueINS1I_23Sm100TmaWarpSpecializedILi2ELi2ELi64ELb0ELb0EEEJNS5_IJSG_SG_SH_EEENS5_IJNSX_ISG_SC_EENSX_ISH_SC_EEEEESJ_SK_SJ_SK_NS1I_6fusion15FusionCallbacksIS1M_NS1R_17LinearCombinationISJ_fSJ_fLNS_15FloatRoundStyleE2EEES1N_S1Q_JEEENS4_5SM1004TMEM4LOAD26SM100_TMEM_LOAD_32dp32b64xENS4_13SM90_TMA_LOADES1F_NS4_39AutoVectorizingCopyWithAssumedAlignmentILi128EEENS4_14SM90_TMA_STOREES1F_S23_S23_EEEvvEEEEvNT_6ParamsE)
        .other          _ZN7cutlass13device_kernelINS_4gemm6kernel13GemmUniversalIN4cute5tupleIJiiiiEEENS1_10collective13CollectiveMmaINS1_35MainloopSm100TmaUmmaWarpSpecializedILi16ELi2ELi4ENS5_IJNS4_1CILi2EEENSA_ILi1EEESC_EEEEENS5_IJNSA_ILi256EEENSA_ILi128EEENSA_ILi64EEEEEENS_12float_e5m2_tENS5_IJlSC_lEEESJ_SK_NS4_8TiledMMAINS4_8MMA_AtomIJNS4_10MMA_TraitsINS4_25SM100_MMA_F8F6F4_2x1SM_SSEJSJ_SJ_fSF_SG_NS4_17integral_constantINS4_4UMMA5MajorELSR_0EEESS_NSP_INSQ_7ScaleInELST_0EEESU_EEEEEENS4_6LayoutINS5_IJSC_SC_SC_EEENS5_IJNSA_ILi0EEESZ_SZ_EEEEENS5_IJNS4_10UnderscoreES12_S12_EEEEENS4_18SM100_TMA_2SM_LOADENS4_14ComposedLayoutINS4_7SwizzleILi2ELi4ELi3EEENS4_18smem_ptr_flag_bitsILi8EEENSX_INS5_IJNSA_ILi8EEESH_EEENS5_IJSH_SC_EEEEEEEvNS4_8identityES15_S1F_vS1G_EENS_8epilogue10collective18CollectiveEpilogueINS1I_23Sm100TmaWarpSpecializedILi2ELi2ELi64ELb0ELb0EEEJNS5_IJSG_SG_SH_EEENS5_IJNSX_ISG_SC_EENSX_ISH_SC_EEEEESJ_SK_SJ_SK_NS1I_6fusion15FusionCallbacksIS1M_NS1R_17LinearCombinationISJ_fSJ_fLNS_15FloatRoundStyleE2EEES1N_S1Q_JEEENS4_5SM1004TMEM4LOAD26SM100_TMEM_LOAD_32dp32b64xENS4_13SM90_TMA_LOADES1F_NS4_39AutoVectorizingCopyWithAssumedAlignmentILi128EEENS4_14SM90_TMA_STOREES1F_S23_S23_EEEvvEEEEvNT_6ParamsE,@"STO_CUDA_ENTRY STV_DEFAULT"
_ZN7cutlass13device_kernelINS_4gemm6kernel13GemmUniversalIN4cute5tupleIJiiiiEEENS1_10collective13CollectiveMmaINS1_35MainloopSm100TmaUmmaWarpSpecializedILi16ELi2ELi4ENS5_IJNS4_1CILi2EEENSA_ILi1EEESC_EEEEENS5_IJNSA_ILi256EEENSA_ILi128EEENSA_ILi64EEEEEENS_12float_e5m2_tENS5_IJlSC_lEEESJ_SK_NS4_8TiledMMAINS4_8MMA_AtomIJNS4_10MMA_TraitsINS4_25SM100_MMA_F8F6F4_2x1SM_SSEJSJ_SJ_fSF_SG_NS4_17integral_constantINS4_4UMMA5MajorELSR_0EEESS_NSP_INSQ_7ScaleInELST_0EEESU_EEEEEENS4_6LayoutINS5_IJSC_SC_SC_EEENS5_IJNSA_ILi0EEESZ_SZ_EEEEENS5_IJNS4_10UnderscoreES12_S12_EEEEENS4_18SM100_TMA_2SM_LOADENS4_14ComposedLayoutINS4_7SwizzleILi2ELi4ELi3EEENS4_18smem_ptr_flag_bitsILi8EEENSX_INS5_IJNSA_ILi8EEESH_EEENS5_IJSH_SC_EEEEEEEvNS4_8identityES15_S1F_vS1G_EENS_8epilogue10collective18CollectiveEpilogueINS1I_23Sm100TmaWarpSpecializedILi2ELi2ELi64ELb0ELb0EEEJNS5_IJSG_SG_SH_EEENS5_IJNSX_ISG_SC_EENSX_ISH_SC_EEEEESJ_SK_SJ_SK_NS1I_6fusion15FusionCallbacksIS1M_NS1R_17LinearCombinationISJ_fSJ_fLNS_15FloatRoundStyleE2EEES1N_S1Q_JEEENS4_5SM1004TMEM4LOAD26SM100_TMEM_LOAD_32dp32b64xENS4_13SM90_TMA_LOADES1F_NS4_39AutoVectorizingCopyWithAssumedAlignmentILi128EEENS4_14SM90_TMA_STOREES1F_S23_S23_EEEvvEEEEvNT_6ParamsE:
[----:B------:R-:W1:Y:S01]  /*0000*/  LDC R1, c[0x0][0x37c] ;  /* 0x0000df00ff017b82 */ /* 0x000e620000000800 */
[----:B------:R-:W2:Y:S01]  /*0010*/  S2R R189, SR_TID.X ;  /* 0x0000000000bd7919 */ /* 0x000ea20000002100 */
[----:B------:R-:W3:Y:S06]  /*0020*/  LDCU.64 UR6, c[0x0][0x890] ;  /* 0x00011200ff0677ac */ /* 0x000eec0008000a00 */
[----:B------:R-:W4:Y:S01]  /*0030*/  S2UR UR37, SR_CgaCtaId ;  /* 0x00000000002579c3 */ /* 0x000f220000008800 */
[----:B------:R-:W-:Y:S02]  /*0040*/  PRMT R171, RZ, 0x7610, R171 ;  /* 0x00007610ffab7816 */ /* 0x000fe400000000ab */
[----:B------:R-:W-:Y:S01]  /*0050*/  ELECT P1, URZ, PT ;  /* 0x0000000000ff782f */ /* 0x000fe20003820000 */
[----:B------:R-:W1:Y:S01]  /*0060*/  LDCU.64 UR46, c[0x0][0x358] ;  /* 0x00006b00ff2e77ac */ /* 0x000e620008000a00 */
[----:B---3--:R-:W-:-:S04]  /*0070*/  UISETP.NE.U32.AND UP0, UPT, UR6, URZ, UPT ;  /* 0x000000ff0600728c */ /* 0x008fc8000bf05070 */
[----:B------:R-:W-:Y:S02]  /*0080*/  UISETP.NE.AND.EX UP0, UPT, UR7, URZ, UPT, UP0 ;  /* 0x000000ff0700728c */ /* 0x000fe4000bf05300 */
[----:B----4-:R-:W-:Y:S02]  /*0090*/  ULOP3.LUT UR5, UR37, 0x1, URZ, 0xc0, !UPT ;  /* 0x0000000125057892 */ /* 0x010fe4000f8ec0ff */
[----:B------:R-:W-:Y:S01]  /*00a0*/  ULOP3.LUT UR4, UR37, 0x1, URZ, 0x3c, !UPT ;  /* 0x0000000125047892 */ /* 0x000fe2000f8e3cff */
[----:B--2---:R-:W-:-:S05]  /*00b0*/  SHF.R.U32.HI R173, RZ, 0x5, R189 ;  /* 0x00000005ffad7819 */ /* 0x004fca00000116bd */
[----:B------:R-:W2:Y:S02]  /*00c0*/  SHFL.IDX PT, R0, R173, RZ, 0x1f ;  /* 0x00001fffad007589 */ /* 0x000ea400000e0000 */
[----:B--2---:R-:W-:Y:S01]  /*00d0*/  R2UR UR10, R0 ;  /* 0x00000000000a72ca */ /* 0x004fe200000e0000 */
[----:B-1----:R-:W-:-:S14]  /*00e0*/  BRA.U UP0, `(.L_x_0) ;  /* 0x00000001002c7547 */ /* 0x002fdc000b800000 */
[----:B------:R-:W1:Y:S02]  /*00f0*/  LDCU.64 UR8, c[0x0][0x888] ;  /* 0x00011100ff0877ac */ /* 0x000e640008000a00 */
[----:B-1----:R-:W-:-:S04]  /*0100*/  UISETP.NE.U32.AND UP0, UPT, UR8, URZ, UPT ;  /* 0x000000ff0800728c */ /* 0x002fc8000bf05070 */
[----:B------:R-:W-:-:S09]  /*0110*/  UISETP.NE.AND.EX UP0, UPT, UR9, URZ, UPT, UP0 ;  /* 0x000000ff0900728c */ /* 0x000fd2000bf05300 */
[----:B------:R-:W-:Y:S05]  /*0120*/  BRA.U !UP0, `(.L_x_1) ;  /* 0x0000000108107547 */ /* 0x000fea000b800000 */
[----:B------:R-:W1:Y:S02]  /*0130*/  LDC.64 R2, c[0x0][0x888] ;  /* 0x00022200ff027b82 */ /* 0x000e640000000a00 */
[----:B-1----:R1:W5:Y:S01]  /*0140*/  LDG.E R81, desc[UR46][R2.64] ;  /* 0x0000002e02517981 */ /* 0x002362000c1e1900 */
[----:B------:R-:W-:Y:S01]  /*0150*/  HFMA2 R171, -RZ, RZ, 0, 5.9604644775390625e-08 ;  /* 0x00000001ffab7431 */ /* 0x000fe200000001ff */
[----:B------:R-:W-:Y:S05]  /*0160*/  BRA `(.L_x_0) ;  /* 0x00000000000c7947 */ /* 0x000fea0003800000 */
.L_x_1:
[----:B------:R-:W1:Y:S01]  /*0170*/  LDCU UR8, c[0x0][0x880] ;  /* 0x00011000ff0877ac */ /* 0x000e620008000800 */
[----:B------:R-:W-:Y:S01]  /*0180*/  HFMA2 R171, -RZ, RZ, 0, 5.9604644775390625e-08 ;  /* 0x00000001ffab7431 */ /* 0x000fe200000001ff */
[----:B-1----:R-:W-:-:S07]  /*0190*/  MOV R81, UR8 ;  /* 0x0000000800517c02 */ /* 0x002fce0008000f00 */
.L_x_0:
[----:B------:R-:W2:Y:S02]  /*01a0*/  LDCU.64 UR8, c[0x0][0x8b0] ;  /* 0x00011600ff0877ac */ /* 0x000ea40008000a00 */
[----:B--2---:R-:W-:-:S04]  /*01b0*/  UISETP.NE.U32.AND UP0, UPT, UR8, URZ, UPT ;  /* 0x000000ff0800728c */ /* 0x004fc8000bf05070 */
[----:B------:R-:W-:-:S09]  /*01c0*/  UISETP.NE.AND.EX UP0, UPT, UR9, URZ, UPT, UP0 ;  /* 0x000000ff0900728c */ /* 0x000fd2000bf05300 */
[----:B------:R-:W-:Y:S05]  /*01d0*/  BRA.U UP0, `(.L_x_2) ;  /* 0x0000000100247547 */ /* 0x000fea000b800000 */
[----:B------:R-:W2:Y:S02]  /*01e0*/  LDCU.64 UR8, c[0x0][0x8a8] ;  /* 0x00011500ff0877ac */ /* 0x000ea40008000a00 */
[----:B--2---:R-:W-:-:S04]  /*01f0*/  UISETP.NE.U32.AND UP0, UPT, UR8, URZ, UPT ;  /* 0x000000ff0800728c */ /* 0x004fc8000bf05070 */
[----:B------:R-:W-:-:S09]  /*0200*/  UISETP.NE.AND.EX UP0, UPT, UR9, URZ, UPT, UP0 ;  /* 0x000000ff0900728c */ /* 0x000fd2000bf05300 */
[----:B------:R-:W-:Y:S05]  /*0210*/  BRA.U !UP0, `(.L_x_3) ;  /* 0x00000001080c7547 */ /* 0x000fea000b800000 */
[----:B------:R-:W2:Y:S02]  /*0220*/  LDC.64 R78, c[0x0][0x8a8] ;  /* 0x00022a00ff4e7b82 */ /* 0x000ea40000000a00 */
[----:B--2---:R2:W5:Y:S01]  /*0230*/  LDG.E R78, desc[UR46][R78.64] ;  /* 0x0000002e4e4e7981 */ /* 0x004562000c1e1900 */
[----:B------:R-:W-:Y:S05]  /*0240*/  BRA `(.L_x_2) ;  /* 0x0000000000087947 */ /* 0x000fea0003800000 */
.L_x_3:
[----:B------:R-:W2:Y:S02]  /*0250*/  LDCU UR8, c[0x0][0x8a0] ;  /* 0x00011400ff0877ac */ /* 0x000ea40008000800 */
[----:B--2---:R-:W-:Y:S02]  /*0260*/  MOV R78, UR8 ;  /* 0x00000008004e7c02 */ /* 0x004fe40008000f00 */
.L_x_2:
[----:B------:R-:W-:Y:S01]  /*0270*/  IMAD.U32 R0, RZ, RZ, UR10 ;  /* 0x0000000aff007e24 */ /* 0x000fe2000f8e00ff */
[----:B------:R-:W-:Y:S04]  /*0280*/  BSSY.RECONVERGENT B0, `(.L_x_4) ;  /* 0x000000c000007945 */ /* 0x000fe80003800200 */
[C---:B------:R-:W-:Y:S02]  /*0290*/  ISETP.NE.OR P2, PT, R0.reuse, 0x1, !P1 ;  /* 0x000000010000780c */ /* 0x040fe40004f45670 */
[----:B------:R-:W-:-:S11]  /*02a0*/  ISETP.NE.OR P0, PT, R0, 0x3, !P1 ;  /* 0x000000030000780c */ /* 0x000fd60004f05670 */
[----:B------:R-:W-:Y:S05]  /*02b0*/  @P2 BRA `(.L_x_5) ;  /* 0x0000000000202947 */ /* 0x000fea0003800000 */
[----:B------:R-:W3:Y:S02]  /*02c0*/  LDCU.64 UR8, c[0x0][0x348] ;  /* 0x00006900ff0877ac */ /* 0x000ee40008000a00 */
[----:B---3--:R-:W-:Y:S02]  /*02d0*/  UIADD3 UR12, UP1, UPT, UR8, 0x80, URZ ;  /* 0x00000080080c7890 */ /* 0x008fe4000ff3e0ff */
[----:B------:R-:W-:Y:S02]  /*02e0*/  UIADD3 UR8, UP0, UPT, UR8, 0x180, URZ ;  /* 0x0000018008087890 */ /* 0x000fe4000ff1e0ff */
[----:B------:R-:W-:Y:S02]  /*02f0*/  UIADD3.X UR13, UPT, UPT, URZ, UR9, URZ, UP1, !UPT ;  /* 0x00000009ff0d7290 */ /* 0x000fe40008ffe4ff */
[----:B------:R-:W-:-:S07]  /*0300*/  UIADD3.X UR9, UPT, UPT, URZ, UR9, URZ, UP0, !UPT ;  /* 0x00000009ff097290 */ /* 0x000fce00087fe4ff */
[----:B------:R3:W-:Y:S02]  /*0310*/  UTMACCTL.PF [UR12] ;  /* 0x000000000c0079b9 */ /* 0x0007e40008040000 */
[----:B------:R3:W-:Y:S02]  /*0320*/  UTMACCTL.PF [UR8] ;  /* 0x00000000080079b9 */ /* 0x0007e40008040000 */
[----:B---3--:R-:W-:Y:S01]  /*0330*/  NOP ;  /* 0x0000000000007918 */ /* 0x008fe20000000000 */
.L_x_5:
[----:B------:R-:W-:Y:S05]  /*0340*/  BSYNC.RECONVERGENT B0 ;  /* 0x0000000000007941 */ /* 0x000fea0003800200 */
.L_x_4:
[----:B------:R-:W-:Y:S04]  /*0350*/  BSSY.RECONVERGENT B0, `(.L_x_6) ;  /* 0x000000a000007945 */ /* 0x000fe80003800200 */
        /* <DEDUP_REMOVED lines=9> */
.L_x_7:
[----:B------:R-:W-:Y:S05]  /*03f0*/  BSYNC.RECONVERGENT B0 ;  /* 0x0000000000007941 */ /* 0x000fea0003800200 */
.L_x_6:
[----:B------:R-:W3:Y:S01]  /*0400*/  LDCU.64 UR8, c[0x0][0x888] ;  /* 0x00011100ff0877ac */ /* 0x000ee20008000a00 */
[----:B------:R-:W-:Y:S02]  /*0410*/  UISETP.EQ.U32.AND UP1, UPT, UR6, URZ, UPT ;  /* 0x000000ff0600728c */ /* 0x000fe4000bf22070 */
[----:B------:R-:W-:Y:S02]  /*0420*/  UPLOP3.LUT UP5, UPT, UPT, UPT, UPT, 0x80, 0x8 ;  /* 0x000000000008789c */ /* 0x000fe40003faf070 */
[----:B---3--:R-:W-:-:S04]  /*0430*/  UISETP.NE.U32.AND UP0, UPT, UR8, URZ, UPT ;  /* 0x000000ff0800728c */ /* 0x008fc8000bf05070 */
[----:B------:R-:W-:-:S04]  /*0440*/  UISETP.NE.AND.EX UP0, UPT, UR9, URZ, UPT, UP0 ;  /* 0x000000ff0900728c */ /* 0x000fc8000bf05300 */
[----:B------:R-:W-:-:S04]  /*0450*/  UISETP.EQ.OR.EX UP2, UPT, UR7, URZ, !UP0, UP1 ;  /* 0x000000ff0700728c */ /* 0x000fc8000c742710 */
[----:B------:R-:W-:-:S05]  /*0460*/  UP2UR UR50, UPR, URZ, 0x4 ;  /* 0x00000004ff327883 */ /* 0x000fca0008000000 */
[----:B------:R-:W-:Y:S07]  /*0470*/  BRA.U !UP2, `(.L_x_8) ;  /* 0x000000010a207547 */ /* 0x000fee000b800000 */
[----:B------:R-:W-:Y:S01]  /*0480*/  UISETP.NE.U32.AND UP2, UPT, UR6, URZ, UPT ;  /* 0x000000ff0600728c */ /* 0x000fe2000bf45070 */
[----:B-----5:R-:W-:Y:S01]  /*0490*/  FSETP.NEU.AND P0, PT, R81, RZ, PT ;  /* 0x000000ff5100720b */ /* 0x020fe20003f0d000 */
[----:B------:R-:W-:Y:S02]  /*04a0*/  USEL UR6, URZ, 0xffffffff, UP0 ;  /* 0xffffffffff067887 */ /* 0x000fe40008000000 */
[----:B------:R-:W-:-:S10]  /*04b0*/  UISETP.NE.AND.EX UP2, UPT, UR7, URZ, UPT, UP2 ;  /* 0x000000ff0700728c */ /* 0x000fd4000bf45320 */
[----:B------:R-:W-:Y:S01]  /*04c0*/  VOTEU.ANY UP1, P0 ;  /* 0x0000000000ff7886 */ /* 0x000fe20000020100 */
[----:B------:R-:W-:-:S04]  /*04d0*/  @!UP2 USEL UR6, URZ, 0xffffffff, UP1 ;  /* 0xffffffffff06a887 */ /* 0x000fc80008800000 */
[----:B------:R-:W-:-:S04]  /*04e0*/  ULOP3.LUT UR6, UR6, 0x1, URZ, 0xc0, !UPT ;  /* 0x0000000106067892 */ /* 0x000fc8000f8ec0ff */
[----:B------:R-:W-:-:S11]  /*04f0*/  UISETP.NE.U32.AND UP5, UPT, UR6, 0x1, UPT ;  /* 0x000000010600788c */ /* 0x000fd6000bfa5070 */
.L_x_8:
[----:B------:R-:W3:Y:S01]  /*0500*/  SHFL.IDX PT, R0, R173, RZ, 0x1f ;  /* 0x00001fffad007589 */ /* 0x000ee200000e0000 */
[----:B------:R-:W-:-:S04]  /*0510*/  UISETP.NE.AND UP1, UPT, UR10, 0x2, UPT ;  /* 0x000000020a00788c */ /* 0x000fc8000bf25270 */
[----:B------:R-:W-:Y:S02]  /*0520*/  UISETP.EQ.AND UP2, UPT, UR5, URZ, !UP1 ;  /* 0x000000ff0500728c */ /* 0x000fe4000cf42270 */
[----:B------:R-:W-:-:S04]  /*0530*/  USEL UR7, URZ, 0x1, UP1 ;  /* 0x00000001ff077887 */ /* 0x000fc80008800000 */
[----:B------:R-:W-:Y:S02]  /*0540*/  PLOP3.LUT P5, PT, P1, PT, UP2, 0x80, 0x8 ;  /* 0x000000000008781c */ /* 0x000fe40000faf028 */
[----:B---3--:R-:W-:-:S13]  /*0550*/  ISETP.NE.AND P0, PT, R0, RZ, PT ;  /* 0x000000ff0000720c */ /* 0x008fda0003f05270 */
[----:B------:R-:W-:Y:S05]  /*0560*/  @P0 BRA `(.L_x_9) ;  /* 0x0000000000b00947 */ /* 0x000fea0003800000 */
[----:B------:R-:W-:Y:S01]  /*0570*/  ELECT P0, URZ, PT ;  /* 0x0000000000ff782f */ /* 0x000fe20003800000 */
[----:B------:R-:W-:-:S12]  /*0580*/  BSSY.RECONVERGENT B0, `(.L_x_9) ;  /* 0x000002a000007945 */ /* 0x000fd80003800200 */
[----:B------:R-:W-:Y:S05]  /*0590*/  @!P0 BRA `(.L_x_10) ;  /* 0x0000000000a08947 */ /* 0x000fea0003800000 */
[----:B------:R-:W-:Y:S01]  /*05a0*/  UMOV UR8, 0x400 ;  /* 0x0000040000087882 */ /* 0x000fe20000000000 */
[----:B------:R-:W-:Y:S01]  /*05b0*/  UMOV UR6, 0x1 ;  /* 0x0000000100067882 */ /* 0x000fe20000000000 */
[----:B------:R-:W-:Y:S02]  /*05c0*/  ULEA UR8, UR37, UR8, 0x18 ;  /* 0x0000000825087291 */ /* 0x000fe4000f8ec0ff */
[----:B------:R-:W-:-:S04]  /*05d0*/  UIADD3 UR12, UPT, UPT, -UR6, 0x100000, URZ ;  /* 0x00100000060c7890 */ /* 0x000fc8000fffe1ff */
[----:B------:R-:W-:Y:S02]  /*05e0*/  USHF.L.U32 UR13, UR12, 0xb, URZ ;  /* 0x0000000b0c0d7899 */ /* 0x000fe400080006ff */
[----:B------:R-:W-:Y:S01]  /*05f0*/  USHF.L.U32 UR12, UR12, 0x1, URZ ;  /* 0x000000010c0c7899 */ /* 0x000fe200080006ff */
[----:B------:R-:W3:Y:S11]  /*0600*/  FENCE.VIEW.ASYNC.S ;  /* 0x00000000000073c6 */ /* 0x000ef60000000000 */
[----:B---3--:R3:W4:Y:S01]  /*0610*/  SYNCS.EXCH.64 URZ, [UR8], UR12 ;  /* 0x0000000c08ff75b2 */ /* 0x0087220008000100 */
[----:B------:R3:W1:Y:S01]  /*0620*/  SYNCS.EXCH.64 URZ, [UR8+0x80], UR12 ;  /* 0x0000800c08ff75b2 */ /* 0x0006620008000100 */
        /* <DEDUP_REMOVED lines=29> */
[----:B------:R3:W1:Y:S02]  /*0800*/  SYNCS.EXCH.64 URZ, [UR8+0xf8], UR12 ;  /* 0x0000f80c08ff75b2 */ /* 0x0006640008000100 */
[----:B---34-:R-:W-:Y:S01]  /*0810*/  NOP ;  /* 0x0000000000007918 */ /* 0x018fe20000000000 */
.L_x_10:
[----:B------:R-:W-:Y:S05]  /*0820*/  BSYNC.RECONVERGENT B0 ;  /* 0x0000000000007941 */ /* 0x000fea0003800200 */
.L_x_9:
[----:B------:R-:W3:Y:S01]  /*0830*/  SHFL.IDX PT, R0, R173, RZ, 0x1f ;  /* 0x00001fffad007589 */ /* 0x000ee200000e0000 */
[----:B------:R-:W-:Y:S01]  /*0840*/  NOP ;  /* 0x0000000000007918 */ /* 0x000fe20000000000 */
[----:B---3--:R-:W-:-:S13]  /*0850*/  ISETP.NE.AND P0, PT, R0, 0x1, PT ;  /* 0x000000010000780c */ /* 0x008fda0003f05270 */
[----:B------:R-:W-:Y:S05]  /*0860*/  @P0 BRA `(.L_x_11) ;  /* 0x0000000000440947 */ /* 0x000fea0003800000 */
[----:B------:R-:W-:Y:S01]  /*0870*/  UMOV UR9, 0x400 ;  /* 0x0000040000097882 */ /* 0x000fe20000000000 */
[----:B------:R-:W-:Y:S01]  /*0880*/  UMOV UR8, 0x20 ;  /* 0x0000002000087882 */ /* 0x000fe20000000000 */
[----:B------:R-:W-:Y:S01]  /*0890*/  UMOV UR6, 0x80 ;  /* 0x0000008000067882 */ /* 0x000fe20000000000 */
[----:B------:R-:W-:Y:S02]  /*08a0*/  ULEA UR9, UR37, UR9, 0x18 ;  /* 0x0000000925097291 */ /* 0x000fe4000f8ec0ff */
[----:B------:R-:W-:-:S04]  /*08b0*/  UIADD3 UR12, UPT, UPT, -UR8, 0x100000, URZ ;  /* 0x00100000080c7890 */ /* 0x000fc8000fffe1ff */
[----:B------:R-:W-:Y:S02]  /*08c0*/  USHF.L.U32 UR13, UR12, 0xb, URZ ;  /* 0x0000000b0c0d7899 */ /* 0x000fe400080006ff */
[----:B------:R-:W-:Y:S02]  /*08d0*/  USHF.L.U32 UR12, UR12, 0x1, URZ ;  /* 0x000000010c0c7899 */ /* 0x000fe400080006ff */
[----:B------:R-:W-:-:S04]  /*08e0*/  UIADD3 UR14, UPT, UPT, -UR6, 0x100000, URZ ;  /* 0x00100000060e7890 */ /* 0x000fc8000fffe1ff */
[----:B------:R-:W-:Y:S02]  /*08f0*/  USHF.L.U32 UR15, UR14, 0xb, URZ ;  /* 0x0000000b0e0f7899 */ /* 0x000fe400080006ff */
[----:B------:R-:W-:Y:S01]  /*0900*/  USHF.L.U32 UR14, UR14, 0x1, URZ ;  /* 0x000000010e0e7899 */ /* 0x000fe200080006ff */
[----:B------:R-:W-:Y:S01]  /*0910*/  ELECT P0, URZ, PT ;  /* 0x0000000000ff782f */ /* 0x000fe20003800000 */
[----:B------:R-:W3:Y:S02]  /*0920*/  FENCE.VIEW.ASYNC.S ;  /* 0x00000000000073c6 */ /* 0x000ee40000000000 */
[----:B---3--:R3:W4:Y:S08]  /*0930*/  SYNCS.EXCH.64 URZ, [UR9+0x100], UR12 ;  /* 0x0001000c09ff75b2 */ /* 0x0087300008000100 */
[----:B------:R3:W1:Y:S01]  /*0940*/  SYNCS.EXCH.64 URZ, [UR9+0x110], UR14 ;  /* 0x0001100e09ff75b2 */ /* 0x0006620008000100 */
[----:B------:R3:W1:Y:S01]  /*0950*/  SYNCS.EXCH.64 URZ, [UR9+0x108], UR12 ;  /* 0x0001080c09ff75b2 */ /* 0x0006620008000100 */
[----:B------:R3:W1:Y:S01]  /*0960*/  SYNCS.EXCH.64 URZ, [UR9+0x118], UR14 ;  /* 0x0001180e09ff75b2 */ /* 0x0006620008000100 */
[----:B------:R-:W-:Y:S01]  /*0970*/  NOP ;  /* 0x0000000000007918 */ /* 0x000fe20000000000 */
.L_x_11:
[----:B------:R-:W2:Y:S01]  /*0980*/  SHFL.IDX PT, R0, R173, RZ, 0x1f ;  /* 0x00001fffad007589 */ /* 0x000ea200000e0000 */
[----:B------:R-:W-:Y:S01]  /*0990*/  NOP ;  /* 0x0000000000007918 */ /* 0x000fe20000000000 */
[----:B--2---:R-:W-:-:S13]  /*09a0*/  ISETP.NE.AND P0, PT, R0, 0x3, PT ;  /* 0x000000030000780c */ /* 0x004fda0003f05270 */
[----:B------:R-:W-:Y:S05]  /*09b0*/  @P0 BRA `(.L_x_12) ;  /* 0x00000000002c0947 */ /* 0x000fea0003800000 */
[----:B------:R-:W-:Y:S01]  /*09c0*/  UMOV UR8, 0x400 ;  /* 0x0000040000087882 */ /* 0x000fe20000000000 */
[----:B------:R-:W-:Y:S01]  /*09d0*/  UMOV UR6, 0x20 ;  /* 0x0000002000067882 */ /* 0x000fe20000000000 */
[----:B------:R-:W-:Y:S02]  /*09e0*/  ULEA UR8, UR37, UR8, 0x18 ;  /* 0x0000000825087291 */ /* 0x000fe4000f8ec0ff */
[----:B---3--:R-:W-:-:S04]  /*09f0*/  UIADD3 UR12, UPT, UPT, -UR6, 0x100000, URZ ;  /* 0x00100000060c7890 */ /* 0x008fc8000fffe1ff */
[----:B------:R-:W-:Y:S02]  /*0a00*/  USHF.L.U32 UR13, UR12, 0xb, URZ ;  /* 0x0000000b0c0d7899 */ /* 0x000fe400080006ff */
[----:B------:R-:W-:Y:S01]  /*0a10*/  USHF.L.U32 UR12, UR12, 0x1, URZ ;  /* 0x000000010c0c7899 */ /* 0x000fe200080006ff */
[----:B------:R-:W-:Y:S01]  /*0a20*/  ELECT P0, URZ, PT ;  /* 0x0000000000ff782f */ /* 0x000fe20003800000 */
[----:B------:R-:W2:Y:S10]  /*0a30*/  FENCE.VIEW.ASYNC.S ;  /* 0x00000000000073c6 */ /* 0x000eb40000000000 */
[----:B--2---:R2:W3:Y:S01]  /*0a40*/  SYNCS.EXCH.64 URZ, [UR8+0x120], UR12 ;  /* 0x0001200c08ff75b2 */ /* 0x0044e20008000100 */
[----:B------:R2:W1:Y:S01]  /*0a50*/  SYNCS.EXCH.64 URZ, [UR8+0x128], UR12 ;  /* 0x0001280c08ff75b2 */ /* 0x0004620008000100 */
[----:B------:R-:W-:Y:S01]  /*0a60*/  NOP ;  /* 0x0000000000007918 */ /* 0x000fe20000000000 */
.L_x_12:
[----:B------:R-:W4:Y:S01]  /*0a70*/  SHFL.IDX PT, R0, R173, RZ, 0x1f ;  /* 0x00001fffad007589 */ /* 0x000f2200000e0000 */
[----:B------:R-:W-:Y:S01]  /*0a80*/  NOP ;  /* 0x0000000000007918 */ /* 0x000fe20000000000 */
[----:B----4-:R-:W-:-:S13]  /*0a90*/  ISETP.NE.AND P0, PT, R0, 0x4, PT ;  /* 0x000000040000780c */ /* 0x010fda0003f05270 */
[----:B------:R-:W-:Y:S05]  /*0aa0*/  @P0 BRA `(.L_x_13) ;  /* 0x0000000000480947 */ /* 0x000fea0003800000 */
[----:B---3--:R-:W-:Y:S01]  /*0ab0*/  UMOV UR9, 0x1e0 ;  /* 0x000001e000097882 */ /* 0x008fe20000000000 */
[----:B--2---:R-:W-:Y:S01]  /*0ac0*/  UMOV UR8, 0x400 ;  /* 0x0000040000087882 */ /* 0x004fe20000000000 */
[----:B------:R-:W-:Y:S01]  /*0ad0*/  USEL UR9, UR9, 0x1a0, UP5 ;  /* 0x000001a009097887 */ /* 0x000fe2000a800000 */
        /* <DEDUP_REMOVED lines=9> */
[----:B------:R-:W2:Y:S02]  /*0b70*/  FENCE.VIEW.ASYNC.S ;  /* 0x00000000000073c6 */ /* 0x000ea40000000000 */
[----:B--2---:R4:W2:Y:S08]  /*0b80*/  SYNCS.EXCH.64 URZ, [UR8+0x130], UR12 ;  /* 0x0001300c08ff75b2 */ /* 0x0048b00008000100 */
[----:B------:R4:W3:Y:S01]  /*0b90*/  SYNCS.EXCH.64 URZ, [UR8+0x140], UR14 ;  /* 0x0001400e08ff75b2 */ /* 0x0008e20008000100 */
[----:B------:R4:W1:Y:S01]  /*0ba0*/  SYNCS.EXCH.64 URZ, [UR8+0x138], UR12 ;  /* 0x0001380c08ff75b2 */ /* 0x0008620008000100 */
[----:B------:R4:W1:Y:S02]  /*0bb0*/  SYNCS.EXCH.64 URZ, [UR8+0x148], UR14 ;  /* 0x0001480e08ff75b2 */ /* 0x0008640008000100 */
[----:B----4-:R-:W-:Y:S01]  /*0bc0*/  NOP ;  /* 0x0000000000007918 */ /* 0x010fe20000000000 */
.L_x_13:
[----:B------:R-:W4:Y:S01]  /*0bd0*/  SHFL.IDX PT, R0, R173, RZ, 0x1f ;  /* 0x00001fffad007589 */ /* 0x000f2200000e0000 */
[----:B------:R-:W-:Y:S01]  /*0be0*/  NOP ;  /* 0x0000000000007918 */ /* 0x000fe20000000000 */
[----:B----4-:R-:W-:-:S13]  /*0bf0*/  ISETP.NE.AND P0, PT, R0, 0x5, PT ;  /* 0x000000050000780c */ /* 0x010fda0003f05270 */
[----:B------:R-:W-:Y:S05]  /*0c00*/  @P0 BRA `(.L_x_14) ;  /* 0x0000000000540947 */ /* 0x000fea0003800000 */
[----:B---3--:R-:W-:Y:S01]  /*0c10*/  UMOV UR9, 0x400 ;  /* 0x0000040000097882 */ /* 0x008fe20000000000 */
[----:B--2---:R-:W-:Y:S01]  /*0c20*/  UMOV UR8, 0x1 ;  /* 0x0000000100087882 */ /* 0x004fe20000000000 */
        /* <DEDUP_REMOVED lines=13> */
[----:B------:R4:W1:Y:S01]  /*0d00*/  SYNCS.EXCH.64 URZ, [UR9+0x178], UR14 ;  /* 0x0001780e09ff75b2 */ /* 0x0008620008000100 */
[----:B------:R4:W1:Y:S01]  /*0d10*/  SYNCS.EXCH.64 URZ, [UR9+0x160], UR12 ;  /* 0x0001600c09ff75b2 */ /* 0x0008620008000100 */
[----:B------:R4:W1:Y:S01]  /*0d20*/  SYNCS.EXCH.64 URZ, [UR9+0x180], UR14 ;  /* 0x0001800e09ff75b2 */ /* 0x0008620008000100 */
[----:B------:R4:W1:Y:S01]  /*0d30*/  SYNCS.EXCH.64 URZ, [UR9+0x168], UR12 ;  /* 0x0001680c09ff75b2 */ /* 0x0008620008000100 */
[----:B------:R4:W1:Y:S02]  /*0d40*/  SYNCS.EXCH.64 URZ, [UR9+0x188], UR14 ;  /* 0x0001880e09ff75b2 */ /* 0x0008640008000100 */
[----:B----4-:R-:W-:Y:S01]  /*0d50*/  NOP ;  /* 0x0000000000007918 */ /* 0x010fe20000000000 */
.L_x_14:
[----:B------:R-:W4:Y:S01]  /*0d60*/  SHFL.IDX PT, R0, R173, RZ, 0x1f ;  /* 0x00001fffad007589 */ /* 0x000f2200000e0000 */
[----:B------:R-:W-:Y:S01]  /*0d70*/  ISETP.NE.OR P1, PT, RZ, UR10, !P1 ;  /* 0x0000000aff007c0c */ /* 0x000fe2000cf25670 */
[----:B------:R-:W-:Y:S01]  /*0d80*/  NOP ;  /* 0x0000000000007918 */ /* 0x000fe20000000000 */
[----:B----4-:R-:W-:-:S13]  /*0d90*/  ISETP.NE.AND P0, PT, R0, 0x3, PT ;  /* 0x000000030000780c */ /* 0x010fda0003f05270 */
[----:B------:R-:W-:Y:S05]  /*0da0*/  @P0 BRA `(.L_x_15) ;  /* 0x0000000000340947 */ /* 0x000fea0003800000 */
[----:B--2---:R-:W-:Y:S01]  /*0db0*/  UMOV UR8, 0x400 ;  /* 0x0000040000087882 */ /* 0x004fe20000000000 */
[----:B------:R-:W-:Y:S01]  /*0dc0*/  UMOV UR6, 0x20 ;  /* 0x0000002000067882 */ /* 0x000fe20000000000 */
[----:B------:R-:W-:Y:S02]  /*0dd0*/  ULEA UR8, UR37, UR8, 0x18 ;  /* 0x0000000825087291 */ /* 0x000fe4000f8ec0ff */
[----:B---3--:R-:W-:-:S04]  /*0de0*/  UIADD3 UR12, UPT, UPT, -UR6, 0x100000, URZ ;  /* 0x00100000060c7890 */ /* 0x008fc8000fffe1ff */
[----:B------:R-:W-:Y:S02]  /*0df0*/  USHF.L.U32 UR13, UR12, 0xb, URZ ;  /* 0x0000000b0c0d7899 */ /* 0x000fe400080006ff */
[----:B------:R-:W-:Y:S01]  /*0e00*/  USHF.L.U32 UR12, UR12, 0x1, URZ ;  /* 0x000000010c0c7899 */ /* 0x000fe200080006ff */
[----:B------:R-:W-:Y:S01]  /*0e10*/  ELECT P0, URZ, PT ;  /* 0x0000000000ff782f */ /* 0x000fe20003800000 */
[----:B------:R-:W2:Y:S10]  /*0e20*/  FENCE.VIEW.ASYNC.S ;  /* 0x00000000000073c6 */ /* 0x000eb40000000000 */
[----:B--2---:R4:W2:Y:S01]  /*0e30*/  SYNCS.EXCH.64 URZ, [UR8+0x190], UR12 ;  /* 0x0001900c08ff75b2 */ /* 0x0048a20008000100 */
[----:B------:R4:W3:Y:S01]  /*0e40*/  SYNCS.EXCH.64 URZ, [UR8+0x1a0], UR12 ;  /* 0x0001a00c08ff75b2 */ /* 0x0008e20008000100 */
[----:B------:R4:W1:Y:S01]  /*0e50*/  SYNCS.EXCH.64 URZ, [UR8+0x198], UR12 ;  /* 0x0001980c08ff75b2 */ /* 0x0008620008000100 */
[----:B------:R4:W1:Y:S02]  /*0e60*/  SYNCS.EXCH.64 URZ, [UR8+0x1a8], UR12 ;  /* 0x0001a80c08ff75b2 */ /* 0x0008640008000100 */
[----:B----4-:R-:W-:Y:S01]  /*0e70*/  NOP ;  /* 0x0000000000007918 */ /* 0x010fe20000000000 */
.L_x_15:
[----:B------:R-:W-:Y:S01]  /*0e80*/  VOTEU.ALL UP1, P1 ;  /* 0x0000000000ff7886 */ /* 0x000fe20000820000 */
[----:B--2---:R-:W2:Y:S01]  /*0e90*/  LDCU UR8, c[0x0][0x36c] ;  /* 0x00006d80ff0877ac */ /* 0x004ea20008000800 */
[----:B------:R-:W-:Y:S01]  /*0ea0*/  NOP ;  /* 0x0000000000007918 */ /* 0x000fe20000000000 */
[----:B------:R-:W-:Y:S01]  /*0eb0*/  LOP3.LUT R10, R189, 0x1f, RZ, 0xc0, !PT ;  /* 0x0000001fbd0a7812 */ /* 0x000fe200078ec0ff */
[----:B---3--:R-:W-:Y:S01]  /*0ec0*/  UMOV UR12, 0x20 ;  /* 0x00000020000c7882 */ /* 0x008fe20000000000 */
[----:B------:R-:W-:Y:S01]  /*0ed0*/  @!UP1 UMOV UR6, 0x400 ;  /* 0x0000040000069882 */ /* 0x000fe20000000000 */
[----:B------:R-:W-:-:S04]  /*0ee0*/  @!UP1 UIADD3 UR12, UPT, UPT, -UR12, 0x100000, URZ ;  /* 0x001000000c0c9890 */ /* 0x000fc8000fffe1ff */
[----:B------:R-:W-:Y:S02]  /*0ef0*/  @!UP1 USHF.L.U32 UR13, UR12, 0xb, URZ ;  /* 0x0000000b0c0d9899 */ /* 0x000fe400080006ff */
[----:B------:R-:W-:Y:S02]  /*0f00*/  @!UP1 USHF.L.U32 UR12, UR12, 0x1, URZ ;  /* 0x000000010c0c9899 */ /* 0x000fe400080006ff */
[----:B------:R-:W-:Y:S01]  /*0f10*/  @!UP1 ULEA UR6, UR37, UR6, 0x18 ;  /* 0x0000000625069291 */ /* 0x000fe2000f8ec0ff */
[----:B------:R-:W-:Y:S01]  /*0f20*/  VOTEU.ALL UP1, P1 ;  /* 0x0000000000ff7886 */ /* 0x000fe20000820000 */
[----:B------:R-:W-:Y:S01]  /*0f30*/  UISETP.NE.AND UP4, UPT, UR10, URZ, UPT ;  /* 0x000000ff0a00728c */ /* 0x000fe2000bf85270 */
[----:B------:R-:W3:Y:S09]  /*0f40*/  FENCE.VIEW.ASYNC.S ;  /* 0x00000000000073c6 */ /* 0x000ef20000000000 */
[----:B---3--:R3:W4:Y:S01]  /*0f50*/  @!UP1 SYNCS.EXCH.64 URZ, [UR6+0x1b0], UR12 ;  /* 0x0001b00c06ff95b2 */ /* 0x0087220008000100 */
[----:B--2---:R-:W-:-:S09]  /*0f60*/  UISETP.EQ.U32.AND UP1, UPT, UR8, 0x1, UPT ;  /* 0x000000010800788c */ /* 0x004fd2000bf22070 */
[----:B------:R-:W-:Y:S05]  /*0f70*/  BRA.U !UP1, `(.L_x_16) ;  /* 0x0000000109087547 */ /* 0x000fea000b800000 */
[----:B-1--4-:R-:W-:Y:S01]  /*0f80*/  UCGABAR_ARV ;  /* 0x00000000000079c7 */ /* 0x012fe20008000000 */
[----:B------:R-:W-:Y:S05]  /*0f90*/  BRA `(.L_x_17) ;  /* 0x0000000000047947 */ /* 0x000fea0003800000 */
.L_x_16:
[----:B-1--4-:R-:W-:Y:S01]  /*0fa0*/  NOP ;  /* 0x0000000000007918 */ /* 0x012fe20000000000 */
.L_x_17:
[----:B------:R-:W1:Y:S01]  /*0fb0*/  S2R R20, SR_CTAID.Y ;  /* 0x0000000000147919 */ /* 0x000e620000002600 */
[----:B------:R-:W-:-:S05]  /*0fc0*/  CS2R.32 R170, SR_CgaSize ;  /* 0x0000000000aa7805 */ /* 0x000fca0000008a00 */
[----:B------:R-:W-:-:S05]  /*0fd0*/  IMAD R170, R170, -0xa0, RZ ;  /* 0xffffff60aaaa7824 */ /* 0x000fca00078e02ff */
[----:B---3--:R-:W-:-:S14]  /*0fe0*/  R2UR UR6, R170 ;  /* 0x00000000aa0672ca */ /* 0x008fdc00000e0000 */
[----:B------:R-:W2:Y:S01]  /*0ff0*/  LDCU UR6, c[0x0][UR6+0x2b4] ;  /* 0x00005680060677ac */ /* 0x000ea20008000800 */
[----:B------:R-:W-:-:S05]  /*1000*/  CS2R.32 R0, SR_CgaSize ;  /* 0x0000000000007805 */ /* 0x000fca0000008a00 */
[----:B------:R-:W-:-:S06]  /*1010*/  IMAD R0, R0, -0xa0, RZ ;  /* 0xffffff6000007824 */ /* 0x000fcc00078e02ff */
[----:B------:R-:W3:Y:S01]  /*1020*/  LDC R0, c[0x0][R0+0x2a4] ;  /* 0x0000a90000007b82 */ /* 0x000ee20000000800 */
[----:B------:R-:W-:Y:S01]  /*1030*/  PRMT R8, RZ, 0x7610, R8 ;  /* 0x00007610ff087816 */ /* 0x000fe20000000008 */
[----:B------:R-:W4:Y:S01]  /*1040*/  S2R R11, SR_CTAID.X ;  /* 0x00000000000b7919 */ /* 0x000f220000002500 */
[----:B------:R-:W-:-:S05]  /*1050*/  CS2R.32 R170, SR_CgaSize ;  /* 0x0000000000aa7805 */ /* 0x000fca0000008a00 */
[----:B------:R-:W-:-:S05]  /*1060*/  IMAD R170, R170, -0xa0, RZ ;  /* 0xffffff60aaaa7824 */ /* 0x000fca00078e02ff */
[----:B------:R-:W-:-:S14]  /*1070*/  R2UR UR8, R170 ;  /* 0x00000000aa0872ca */ /* 0x000fdc00000e0000 */
[----:B------:R-:W3:Y:S01]  /*1080*/  LDCU UR8, c[0x0][UR8+0x2b0] ;  /* 0x00005600080877ac */ /* 0x000ee20008000800 */
[----:B------:R-:W-:Y:S01]  /*1090*/  UISETP.NE.AND UP2, UPT, UR10, 0x2, UPT ;  /* 0x000000020a00788c */ /* 0x000fe2000bf45270 */
[----:B------:R-:W2:Y:S01]  /*10a0*/  LDC R9, c[0x0][0xb24] ;  /* 0x0002c900ff097b82 */ /* 0x000ea20000000800 */
[----:B------:R-:W-:-:S05]  /*10b0*/  CS2R.32 R2, SR_CgaSize ;  /* 0x0000000000027805 */ /* 0x000fca0000008a00 */
[----:B------:R-:W-:-:S06]  /*10c0*/  IMAD R2, R2, -0xa0, RZ ;  /* 0xffffff6002027824 */ /* 0x000fcc00078e02ff */
[----:B------:R-:W3:Y:S08]  /*10d0*/  LDC R2, c[0x0][R2+0x2a0] ;  /* 0x0000a80002027b82 */ /* 0x000ef00000000800 */
[----:B------:R-:W3:Y:S01]  /*10e0*/  LDC R72, c[0x0][0xb24] ;  /* 0x0002c900ff487b82 */ /* 0x000ee20000000800 */
[----:B-1----:R-:W-:-:S07]  /*10f0*/  I2FP.F32.U32 R3, R20 ;  /* 0x0000001400037245 */ /* 0x002fce0000201000 */
[----:B------:R-:W1:Y:S01]  /*1100*/  S2UR UR36, SR_CTAID.Z ;  /* 0x00000000002479c3 */ /* 0x000e620000002700 */
[----:B--2---:R-:W-:Y:S01]  /*1110*/  ISETP.GE.AND P0, PT, R9, 0x1, PT ;  /* 0x000000010900780c */ /* 0x004fe20003f06270 */
[----:B----4-:R-:W-:Y:S01]  /*1120*/  IMAD.MOV.U32 R21, RZ, RZ, R11 ;  /* 0x000000ffff157224 */ /* 0x010fe200078e000b */
[----:B------:R-:W-:Y:S01]  /*1130*/  I2FP.F32.U32 R4, R11 ;  /* 0x0000000b00047245 */ /* 0x000fe20000201000 */
[----:B------:R-:W-:Y:S01]  /*1140*/  FMUL R3, R3, UR6 ;  /* 0x0000000603037c20 */ /* 0x000fe20008400000 */
[----:B------:R-:W2:Y:S03]  /*1150*/  LDCU UR6, c[0x0][0xb30] ;  /* 0x00016600ff0677ac */ /* 0x000ea60008000800 */
[----:B---3--:R-:W-:Y:S01]  /*1160*/  FMUL R4, R4, UR8 ;  /* 0x0000000804047c20 */ /* 0x008fe20008400000 */
[----:B------:R-:W3:Y:S08]  /*1170*/  F2I.U32.TRUNC.NTZ R147, R3 ;  /* 0x0000000300937305 */ /* 0x000ef0000020f000 */
[----:B------:R-:W4:Y:S01]  /*1180*/  F2I.U32.TRUNC.NTZ R170, R4 ;  /* 0x0000000400aa7305 */ /* 0x000f22000020f000 */
[----:B--2---:R-:W-:Y:S01]  /*1190*/  UISETP.NE.AND UP3, UPT, UR6, 0x1, UPT ;  /* 0x000000010600788c */ /* 0x004fe2000bf65270 */
[----:B---3--:R-:W-:-:S05]  /*11a0*/  IADD3 R147, PT, PT, -R147, RZ, RZ ;  /* 0x000000ff93937210 */ /* 0x008fca0007ffe1ff */
[----:B------:R-:W-:Y:S01]  /*11b0*/  IMAD R147, R0, R147, R20 ;  /* 0x0000009300937224 */ /* 0x000fe200078e0214 */
[----:B------:R-:W-:Y:S01]  /*11c0*/  PRMT R0, RZ, 0x7610, R0 ;  /* 0x00007610ff007816 */ /* 0x000fe20000000000 */
[----:B----4-:R-:W-:-:S04]  /*11d0*/  IMAD.MOV R170, RZ, RZ, -R170 ;  /* 0x000000ffffaa7224 */ /* 0x010fc800078e0aaa */
[----:B------:R-:W-:Y:S01]  /*11e0*/  IMAD R170, R2, R170, R11 ;  /* 0x000000aa02aa7224 */ /* 0x000fe200078e020b */
[----:B-1----:R-:W-:Y:S06]  /*11f0*/  BRA.U UP4, `(.L_x_18) ;  /* 0x0000000104247547 */ /* 0x002fec000b800000 */
[----:B------:R-:W-:Y:S01]  /*1200*/  ISETP.NE.AND P1, PT, R147, RZ, PT ;  /* 0x000000ff9300720c */ /* 0x000fe20003f25270 */
[----:B------:R-:W-:Y:S01]  /*1210*/  IMAD.MOV.U32 R0, RZ, RZ, 0x3 ;  /* 0x00000003ff007424 */ /* 0x000fe200078e00ff */
[C---:B------:R-:W-:Y:S02]  /*1220*/  LOP3.LUT R3, R170.reuse, 0xfffffffe, RZ, 0xc0, !PT ;  /* 0xfffffffeaa037812 */ /* 0x040fe400078ec0ff */
[----:B------:R-:W-:Y:S02]  /*1230*/  ISETP.LT.U32.OR P1, PT, R170, 0x2, !P1 ;  /* 0x00000002aa00780c */ /* 0x000fe40004f21470 */
[----:B------:R-:W-:Y:S02]  /*1240*/  SHF.L.U32 R0, R0, R3, RZ ;  /* 0x0000000300007219 */ /* 0x000fe400000006ff */
[----:B------:R-:W-:Y:S02]  /*1250*/  SEL R5, RZ, 0x1, !P1 ;  /* 0x00000001ff057807 */ /* 0x000fe40004800000 */
[----:B------:R-:W-:-:S05]  /*1260*/  SEL R2, RZ, 0x2, !P1 ;  /* 0x00000002ff027807 */ /* 0x000fca0004800000 */
[----:B------:R-:W-:-:S05]  /*1270*/  IMAD.IADD R2, R5, 0x1, R2 ;  /* 0x0000000105027824 */ /* 0x000fca00078e0202 */
[----:B------:R-:W-:Y:S02]  /*1280*/  PRMT R8, R2, 0x7610, R8 ;  /* 0x0000761002087816 */ /* 0x000fe40000000008 */
.L_x_18:
[----:B------:R-:W-:Y:S05]  /*1290*/  @!P0 BRA `(.L_x_19) ;  /* 0x0000000000b88947 */ /* 0x000fea0003800000 */
[----:B------:R-:W1:Y:S01]  /*12a0*/  LDC.64 R4, c[0x0][0xb18] ;  /* 0x0002c600ff047b82 */ /* 0x000e620000000a00 */
[----:B------:R-:W-:-:S07]  /*12b0*/  ISETP.NE.AND P0, PT, R9, 0x1, PT ;  /* 0x000000010900780c */ /* 0x000fce0003f05270 */
[----:B------:R-:W2:Y:S08]  /*12c0*/  LDC R14, c[0x0][0xb0c] ;  /* 0x0002c300ff0e7b82 */ /* 0x000eb00000000800 */
[----:B------:R-:W3:Y:S08]  /*12d0*/  LDC R13, c[0x0][0x370] ;  /* 0x0000dc00ff0d7b82 */ /* 0x000ef00000000800 */
[----:B------:R-:W4:Y:S01]  /*12e0*/  LDC R16, c[0x0][0x374] ;  /* 0x0000dd00ff107b82 */ /* 0x000f220000000800 */
[----:B-1----:R-:W-:-:S07]  /*12f0*/  ISETP.NE.AND P1, PT, R4, 0x1, PT ;  /* 0x000000010400780c */ /* 0x002fce0003f25270 */
[----:B------:R-:W3:Y:S01]  /*1300*/  LDC.64 R6, c[0x0][0xb10] ;  /* 0x0002c400ff067b82 */ /* 0x000ee20000000a00 */
[----:B--2---:R-:W-:-:S07]  /*1310*/  ISETP.NE.AND P2, PT, R14, 0x1, PT ;  /* 0x000000010e00780c */ /* 0x004fce0003f45270 */
[----:B------:R-:W1:Y:S08]  /*1320*/  LDC R12, c[0x0][0xb20] ;  /* 0x0002c800ff0c7b82 */ /* 0x000e700000000800 */
[----:B------:R-:W2:Y:S01]  /*1330*/  LDC.64 R2, c[0x0][0xb28] ;  /* 0x0002ca00ff027b82 */ /* 0x000ea20000000a00 */
[----:B----4-:R-:W-:-:S04]  /*1340*/  IMAD.HI.U32 R15, R16, R5, RZ ;  /* 0x00000005100f7227 */ /* 0x010fc800078e00ff */
[----:B------:R-:W-:-:S04]  /*1350*/  IMAD.HI.U32 R5, R20, R5, RZ ;  /* 0x0000000514057227 */ /* 0x000fc800078e00ff */
[----:B---3--:R-:W-:-:S04]  /*1360*/  IMAD.HI.U32 R18, R13, R6, RZ ;  /* 0x000000060d127227 */ /* 0x008fc800078e00ff */
[C---:B------:R-:W-:Y:S01]  /*1370*/  IMAD.HI.U32 R22, R11.reuse, R6, RZ ;  /* 0x000000060b167227 */ /* 0x040fe200078e00ff */
[-C--:B------:R-:W-:Y:S02]  /*1380*/  @P2 SHF.R.U32.HI R13, RZ, R7.reuse, R18 ;  /* 0x00000007ff0d2219 */ /* 0x080fe40000011612 */
[-C--:B-1----:R-:W-:Y:S02]  /*1390*/  @P1 SHF.R.U32.HI R16, RZ, R12.reuse, R15 ;  /* 0x0000000cff101219 */ /* 0x082fe4000001160f */
[----:B------:R-:W-:Y:S02]  /*13a0*/  SHF.R.U32.HI R5, RZ, R12, R5 ;  /* 0x0000000cff057219 */ /* 0x000fe40000011605 */
[----:B------:R-:W-:Y:S02]  /*13b0*/  SHF.R.U32.HI R22, RZ, R7, R22 ;  /* 0x00000007ff167219 */ /* 0x000fe40000011616 */
[----:B------:R-:W-:Y:S01]  /*13c0*/  SEL R5, R20, R5, !P1 ;  /* 0x0000000514057207 */ /* 0x000fe20004800000 */
[----:B--2---:R-:W-:Y:S01]  /*13d0*/  IMAD.HI.U32 R18, R16, R2, RZ ;  /* 0x0000000210127227 */ /* 0x004fe200078e00ff */
[----:B------:R-:W-:-:S02]  /*13e0*/  SEL R21, R11, R22, !P2 ;  /* 0x000000160b157207 */ /* 0x000fc40005000000 */
[----:B------:R-:W-:Y:S01]  /*13f0*/  IADD3 R7, PT, PT, -R5, RZ, RZ ;  /* 0x000000ff05077210 */ /* 0x000fe20007ffe1ff */
[----:B------:R-:W-:Y:S01]  /*1400*/  IMAD.HI.U32 R6, R13, R2, RZ ;  /* 0x000000020d067227 */ /* 0x000fe200078e00ff */
[----:B------:R-:W-:-:S03]  /*1410*/  @P0 SHF.R.U32.HI R16, RZ, R3, R18 ;  /* 0x00000003ff100219 */ /* 0x000fc60000011612 */
[----:B------:R-:W-:Y:S01]  /*1420*/  IMAD R7, R4, R7, R20 ;  /* 0x0000000704077224 */ /* 0x000fe200078e0214 */
[----:B------:R-:W-:Y:S01]  /*1430*/  @P0 SHF.R.U32.HI R13, RZ, R3, R6 ;  /* 0x00000003ff0d0219 */ /* 0x000fe20000011606 */
[----:B------:R-:W-:-:S04]  /*1440*/  IMAD R16, R16, R9, RZ ;  /* 0x0000000910107224 */ /* 0x000fc800078e02ff */
[----:B------:R-:W-:Y:S01]  /*1450*/  IMAD R6, R13, R9, RZ ;  /* 0x000000090d067224 */ /* 0x000fe200078e02ff */
[----:B------:R-:W-:-:S04]  /*1460*/  ISETP.GE.AND P1, PT, R5, R16, PT ;  /* 0x000000100500720c */ /* 0x000fc80003f26270 */
[----:B------:R-:W-:Y:S01]  /*1470*/  ISETP.GE.OR P1, PT, R21, R6, P1 ;  /* 0x000000061500720c */ /* 0x000fe20000f26670 */
[----:B------:R-:W-:-:S05]  /*1480*/  IMAD.HI.U32 R6, R5, R2, RZ ;  /* 0x0000000205067227 */ /* 0x000fca00078e00ff */
[----:B------:R-:W-:-:S04]  /*1490*/  SHF.R.U32.HI R6, RZ, R3, R6 ;  /* 0x00000003ff067219 */ /* 0x000fc80000011606 */
[----:B------:R-:W-:-:S03]  /*14a0*/  SEL R6, R5, R6, !P0 ;  /* 0x0000000605067207 */ /* 0x000fc60004000000 */
[----:B------:R-:W-:Y:S01]  /*14b0*/  @!P1 IMAD.HI.U32 R12, R21, R2, RZ ;  /* 0x00000002150c9227 */ /* 0x000fe200078e00ff */
[----:B------:R-:W-:-:S04]  /*14c0*/  IADD3 R2, PT, PT, -R6, RZ, RZ ;  /* 0x000000ff06027210 */ /* 0x000fc80007ffe1ff */
[----:B------:R-:W-:Y:S01]  /*14d0*/  @!P1 SHF.R.U32.HI R12, RZ, R3, R12 ;  /* 0x00000003ff0c9219 */ /* 0x000fe2000001160c */
[----:B------:R-:W-:-:S03]  /*14e0*/  IMAD R2, R9, R2, R5 ;  /* 0x0000000209027224 */ /* 0x000fc600078e0205 */
[----:B------:R-:W-:-:S05]  /*14f0*/  @!P1 SEL R3, R21, R12, !P0 ;  /* 0x0000000c15039207 */ /* 0x000fca0004000000 */
[--C-:B------:R-:W-:Y:S02]  /*1500*/  @!P1 IMAD.IADD R6, R6, 0x1, -R3.reuse ;  /* 0x0000000106069824 */ /* 0x100fe400078e0a03 */
[----:B------:R-:W-:Y:S01]  /*1510*/  @!P1 IMAD R3, R2, R13, R3 ;  /* 0x0000000d02039224 */ /* 0x000fe200078e0203 */
[----:B------:R-:W-:Y:S01]  /*1520*/  IADD3 R2, PT, PT, -R21, RZ, RZ ;  /* 0x000000ff15027210 */ /* 0x000fe20007ffe1ff */
[----:B------:R-:W-:Y:S02]  /*1530*/  @!P1 IMAD R5, R6, R9, R21 ;  /* 0x0000000906059224 */ /* 0x000fe400078e0215 */
[----:B------:R-:W-:Y:S02]  /*1540*/  @!P1 IMAD.MOV.U32 R21, RZ, RZ, R3 ;  /* 0x000000ffff159224 */ /* 0x000fe400078e0003 */
[----:B------:R-:W-:Y:S02]  /*1550*/  IMAD R2, R14, R2, R11 ;  /* 0x000000020e027224 */ /* 0x000fe400078e020b */
[----:B------:R-:W-:-:S02]  /*1560*/  IMAD R20, R5, R4, R7 ;  /* 0x0000000405147224 */ /* 0x000fc400078e0207 */
[----:B------:R-:W-:Y:S02]  /*1570*/  IMAD R21, R21, R14, R2 ;  /* 0x0000000e15157224 */ /* 0x000fe400078e0202 */
.L_x_19:
[----:B------:R-:W-:Y:S05]  /*1580*/  BRA.U UP3, `(.L_x_20) ;  /* 0x0000000103407547 */ /* 0x000fea000b800000 */
[----:B------:R-:W1:Y:S08]  /*1590*/  LDC.64 R4, c[0x0][0xb10] ;  /* 0x0002c400ff047b82 */ /* 0x000e700000000a00 */
[----:B------:R-:W2:Y:S08]  /*15a0*/  LDC.64 R2, c[0x0][0xb18] ;  /* 0x0002c600ff027b82 */ /* 0x000eb00000000a00 */
[----:B------:R-:W3:Y:S08]  /*15b0*/  LDC R6, c[0x0][0xb20] ;  /* 0x0002c800ff067b82 */ /* 0x000ef00000000800 */
[----:B------:R-:W4:Y:S01]  /*15c0*/  LDC R12, c[0x0][0xb0c] ;  /* 0x0002c300ff0c7b82 */ /* 0x000f220000000800 */
[----:B-1----:R-:W-:-:S05]  /*15d0*/  IMAD.HI.U32 R4, R21, R4, RZ ;  /* 0x0000000415047227 */ /* 0x002fca00078e00ff */
[----:B------:R-:W-:Y:S01]  /*15e0*/  SHF.R.U32.HI R4, RZ, R5, R4 ;  /* 0x00000005ff047219 */ /* 0x000fe20000011604 */
[----:B--2---:R-:W-:Y:S01]  /*15f0*/  IMAD.HI.U32 R3, R20, R3, RZ ;  /* 0x0000000314037227 */ /* 0x004fe200078e00ff */
[----:B------:R-:W-:-:S04]  /*1600*/  ISETP.NE.AND P0, PT, R2, 0x1, PT ;  /* 0x000000010200780c */ /* 0x000fc80003f05270 */
[----:B---3--:R-:W-:-:S04]  /*1610*/  SHF.R.U32.HI R3, RZ, R6, R3 ;  /* 0x00000006ff037219 */ /* 0x008fc80000011603 */
[----:B------:R-:W-:Y:S02]  /*1620*/  SEL R3, R20, R3, !P0 ;  /* 0x0000000314037207 */ /* 0x000fe40004000000 */
[----:B----4-:R-:W-:-:S04]  /*1630*/  ISETP.NE.AND P1, PT, R12, 0x1, PT ;  /* 0x000000010c00780c */ /* 0x010fc80003f25270 */
[----:B------:R-:W-:-:S05]  /*1640*/  SEL R6, R21, R4, !P1 ;  /* 0x0000000415067207 */ /* 0x000fca0004800000 */
[----:B------:R-:W-:Y:S02]  /*1650*/  IMAD.IADD R4, R3, 0x1, -R6 ;  /* 0x0000000103047824 */ /* 0x000fe400078e0a06 */
[----:B------:R-:W-:Y:S02]  /*1660*/  IMAD.IADD R3, R6, 0x1, -R3 ;  /* 0x0000000106037824 */ /* 0x000fe400078e0a03 */
[----:B------:R-:W-:Y:S02]  /*1670*/  IMAD R21, R4, R12, R21 ;  /* 0x0000000c04157224 */ /* 0x000fe400078e0215 */
[----:B------:R-:W-:Y:S02]  /*1680*/  IMAD R20, R3, R2, R20 ;  /* 0x0000000203147224 */ /* 0x000fe400078e0214 */
.L_x_20:
[----:B------:R-:W-:Y:S05]  /*1690*/  BRA.U !UP1, `(.L_x_21) ;  /* 0x00000001090c7547 */ /* 0x000fea000b800000 */
[----:B------:R-:W-:Y:S01]  /*16a0*/  UCGABAR_WAIT ;  /* 0x0000000000007dc7 */ /* 0x000fe20008000000 */
[----:B------:R-:W-:Y:S01]  /*16b0*/  CCTL.IVALL ;  /* 0x00000000ff00798f */ /* 0x000fe20002000000 */
[----:B------:R-:W-:Y:S05]  /*16c0*/  BRA `(.L_x_22) ;  /* 0x0000000000047947 */ /* 0x000fea0003800000 */
.L_x_21:
[----:B------:R-:W-:Y:S06]  /*16d0*/  BAR.SYNC.DEFER_BLOCKING 0x0 ;  /* 0x0000000000007b1d */ /* 0x000fec0000010000 */
.L_x_22:
[----:B------:R-:W-:Y:S05]  /*16e0*/  BRA.U UP2, `(.L_x_23) ;  /* 0x0000001902647547 */ /* 0x000fea000b800000 */
[----:B------:R-:W1:Y:S01]  /*16f0*/  LDCU UR15, c[0x0][0x38c] ;  /* 0x00007180ff0f77ac */ /* 0x000e620008000800 */
[----:B------:R-:W2:Y:S01]  /*1700*/  LDC R9, c[0x0][0x370] ;  /* 0x0000dc00ff097b82 */ /* 0x000ea20000000800 */
[C---:B------:R-:W-:Y:S01]  /*1710*/  IMAD.SHL.U32 R17, R11.reuse, 0x40, RZ ;  /* 0x000000400b117824 */ /* 0x040fe200078e00ff */
[----:B------:R-:W-:Y:S01]  /*1720*/  PLOP3.LUT P1, PT, PT, PT, UP5, 0x80, 0x8 ;  /* 0x000000000008781c */ /* 0x000fe20003f2f058 */
[----:B------:R-:W-:Y:S01]  /*1730*/  UISETP.NE.AND UP1, UPT, UR10, URZ, UPT ;  /* 0x000000ff0a00728c */ /* 0x000fe2000bf25270 */
[----:B------:R-:W-:Y:S01]  /*1740*/  ISETP.NE.AND P4, PT, R10, RZ, P5 ;  /* 0x000000ff0a00720c */ /* 0x000fe20002f85270 */
[----:B------:R-:W-:Y:S01]  /*1750*/  IMAD.SHL.U32 R16, R11, 0x80, RZ ;  /* 0x000000800b107824 */ /* 0x000fe200078e00ff */
[----:B------:R-:W-:Y:S01]  /*1760*/  PLOP3.LUT P1, PT, P1, PT, PT, 0x8, 0x80 ;  /* 0x000000000080781c */ /* 0x000fe20000f2e170 */
[----:B------:R-:W-:Y:S01]  /*1770*/  IMAD.MOV.U32 R15, RZ, RZ, 0x1 ;  /* 0x00000001ff0f7424 */ /* 0x000fe200078e00ff */
[----:B------:R-:W3:Y:S01]  /*1780*/  LDC R0, c[0x0][0x374] ;  /* 0x0000dd00ff007b82 */ /* 0x000ee20000000800 */
[----:B------:R-:W-:Y:S01]  /*1790*/  IMAD.MOV.U32 R14, RZ, RZ, RZ ;  /* 0x000000ffff0e7224 */ /* 0x000fe200078e00ff */
[----:B------:R-:W-:Y:S01]  /*17a0*/  CS2R R12, SRZ ;  /* 0x00000000000c7805 */ /* 0x000fe2000001ff00 */
[----:B------:R-:W-:Y:S01]  /*17b0*/  IMAD.MOV.U32 R10, RZ, RZ, 0x1 ;  /* 0x00000001ff0a7424 */ /* 0x000fe200078e00ff */
[----:B------:R-:W-:Y:S01]  /*17c0*/  LOP3.LUT R17, R17, 0x40, RZ, 0xc0, !PT ;  /* 0x0000004011117812 */ /* 0x000fe200078ec0ff */
[----:B------:R-:W4:Y:S01]  /*17d0*/  LDCU.64 UR24, c[0x0][0x348] ;  /* 0x00006900ff1877ac */ /* 0x000f220008000a00 */
[----:B-1----:R-:W-:-:S02]  /*17e0*/  UIADD3 UR4, UPT, UPT, UR15, 0x3f, URZ ;  /* 0x0000003f0f047890 */ /* 0x002fc4000fffe0ff */
[----:B------:R-:W-:Y:S02]  /*17f0*/  USEL UR7, UR7, 0x2, UP1 ;  /* 0x0000000207077887 */ /* 0x000fe40008800000 */
[----:B------:R-:W-:Y:S01]  /*1800*/  USHF.R.S32.HI UR22, URZ, 0x1f, UR4 ;  /* 0x0000001fff167899 */ /* 0x000fe20008011404 */
[----:B------:R-:W-:-:S03]  /*1810*/  UMOV UR13, URZ ;  /* 0x000000ff000d7c82 */ /* 0x000fc60008000000 */
[----:B------:R-:W-:Y:S02]  /*1820*/  ULEA.HI UR22, UR22, UR4, URZ, 0x6 ;  /* 0x0000000416167291 */ /* 0x000fe4000f8f30ff */
[----:B------:R-:W-:Y:S02]  /*1830*/  UIADD3 UR4, UPT, UPT, UR15, -0x1, URZ ;  /* 0xffffffff0f047890 */ /* 0x000fe4000fffe0ff */
[----:B------:R-:W-:Y:S02]  /*1840*/  USHF.R.S32.HI UR22, URZ, 0x6, UR22 ;  /* 0x00000006ff167899 */ /* 0x000fe40008011416 */
[----:B------:R-:W-:Y:S02]  /*1850*/  UISETP.GE.U32.AND UP2, UPT, UR4, -0x7f, UPT ;  /* 0xffffff810400788c */ /* 0x000fe4000bf46070 */
[----:B------:R-:W-:Y:S02]  /*1860*/  UISETP.LT.U32.AND UP0, UPT, UR22, 0x10, UPT ;  /* 0x000000101600788c */ /* 0x000fe4000bf01070 */
[----:B------:R-:W-:-:S02]  /*1870*/  UIADD3 UR15, UPT, UPT, UR15, 0x7e, URZ ;  /* 0x0000007e0f0f7890 */ /* 0x000fc4000fffe0ff */
[----:B------:R-:W-:-:S04]  /*1880*/  USEL UR21, UR22, 0x10, UP0 ;  /* 0x0000001016157887 */ /* 0x000fc80008000000 */
[----:B------:R-:W-:Y:S02]  /*1890*/  UIADD3 UR6, UPT, UPT, UR21, -0x1, URZ ;  /* 0xffffffff15067890 */ /* 0x000fe4000fffe0ff */
[----:B------:R-:W-:Y:S02]  /*18a0*/  @UP2 UIADD3 UR6, UPT, UPT, UR21, URZ, URZ ;  /* 0x000000ff15062290 */ /* 0x000fe4000fffe0ff */
[----:B------:R-:W-:Y:S02]  /*18b0*/  UIADD3 UR14, UPT, UPT, UR22, -UR21, URZ ;  /* 0x80000015160e7290 */ /* 0x000fe4000fffe0ff */
[----:B------:R-:W-:Y:S02]  /*18c0*/  UIADD3 UR5, UPT, UPT, UR6, 0x1, URZ ;  /* 0x0000000106057890 */ /* 0x000fe4000fffe0ff */
[----:B--2-4-:R-:W-:-:S12]  /*18d0*/  UIADD3 UR6, UPT, UPT, -UR6, URZ, URZ ;  /* 0x000000ff06067290 */ /* 0x014fd8000fffe1ff */
.L_x_43:
[----:B------:R-:W-:Y:S01]  /*18e0*/  UISETP.NE.AND UP0, UPT, UR37, URZ, UPT ;  /* 0x000000ff2500728c */ /* 0x000fe2000bf05270 */
[----:B------:R-:W1:Y:S08]  /*18f0*/  S2UR UR37, SR_CgaCtaId ;  /* 0x00000000002579c3 */ /* 0x000e700000008800 */
[----:B------:R-:W-:Y:S05]  /*1900*/  BRA.U UP0, `(.L_x_24) ;  /* 0x0000000100347547 */ /* 0x000fea000b800000 */
[----:B------:R-:W2:Y:S01]  /*1910*/  S2R R2, SR_CgaCtaId ;  /* 0x0000000000027919 */ /* 0x000ea20000008800 */
[----:B------:R-:W-:-:S04]  /*1920*/  MOV R3, 0x400 ;  /* 0x0000040000037802 */ /* 0x000fc80000000f00 */
[----:B--2---:R-:W-:Y:S02]  /*1930*/  LEA R3, R2, R3, 0x18 ;  /* 0x0000000302037211 */ /* 0x004fe400078ec0ff */
[----:B------:R-:W-:-:S03]  /*1940*/  SHF.L.U32 R2, R10, 0x1f, RZ ;  /* 0x0000001f0a027819 */ /* 0x000fc600000006ff */
[----:B------:R-:W-:-:S04]  /*1950*/  IMAD R3, R12, 0x8, R3 ;  /* 0x000000080c037824 */ /* 0x000fc800078e0203 */
[----:B------:R-:W2:Y:S02]  /*1960*/  SYNCS.PHASECHK.TRANS64.TRYWAIT P0, [R3+URZ+0x1a0], R2 ;  /* 0x0001a002030075a7 */ /* 0x000ea400080011ff */
[----:B--2---:R-:W-:Y:S05]  /*1970*/  @!P0 BRA `(.L_x_25) ;  /* 0x0000007400f48947 */ /* 0x004fea0003800000 */
.L_x_137:
[----:B------:R-:W-:Y:S01]  /*1980*/  VIADD R12, R12, 0x1 ;  /* 0x000000010c0c7836 */ /* 0x000fe20000000000 */
[----:B------:R2:W-:Y:S04]  /*1990*/  SYNCS.ARRIVE.TRANS64.A1T0 RZ, [R3+URZ+0x190], RZ ;  /* 0x000190ff03ff79a7 */ /* 0x0005e800081000ff */
[----:B------:R-:W-:-:S04]  /*19a0*/  ISETP.NE.AND P0, PT, R12, 0x2, PT ;  /* 0x000000020c00780c */ /* 0x000fc80003f05270 */
[----:B------:R-:W-:Y:S02]  /*19b0*/  SEL R12, R12, RZ, P0 ;  /* 0x000000ff0c0c7207 */ /* 0x000fe40000000000 */
[----:B--2---:R-:W-:-:S04]  /*19c0*/  SEL R3, RZ, 0x1, P0 ;  /* 0x00000001ff037807 */ /* 0x004fc80000000000 */
[----:B------:R-:W-:-:S07]  /*19d0*/  LOP3.LUT R10, R10, R3, RZ, 0x3c, !PT ;  /* 0x000000030a0a7212 */ /* 0x000fce00078e3cff */
.L_x_24:
[----:B------:R-:W-:Y:S01]  /*19e0*/  UMOV UR4, 0x400 ;  /* 0x0000040000047882 */ /* 0x000fe20000000000 */
[----:B------:R-:W-:Y:S01]  /*19f0*/  LEA.HI R3, R21, R21, RZ, 0x1 ;  /* 0x0000001515037211 */ /* 0x000fe200078f08ff */
[----:B-1----:R-:W-:Y:S01]  /*1a00*/  ULEA UR4, UR37, UR4, 0x18 ;  /* 0x0000000425047291 */ /* 0x002fe2000f8ec0ff */
[----:B------:R-:W-:Y:S01]  /*1a10*/  SHF.L.U32 R2, R15, 0x1f, RZ ;  /* 0x0000001f0f027819 */ /* 0x000fe200000006ff */
[----:B------:R-:W-:Y:S01]  /*1a20*/  UISETP.GE.U32.AND UP0, UPT, UR15, 0x7f, UPT ;  /* 0x0000007f0f00788c */ /* 0x000fe2000bf06070 */
[----:B------:R-:W-:Y:S01]  /*1a30*/  R2UR UR35, R16 ;  /* 0x00000000102372ca */ /* 0x000fe200000e0000 */
[----:B------:R-:W-:Y:S01]  /*1a40*/  ULEA UR8, UR13, UR4, 0x3 ;  /* 0x000000040d087291 */ /* 0x000fe2000f8e18ff */
[----:B------:R-:W-:Y:S01]  /*1a50*/  IMAD.SHL.U32 R3, R3, 0x80, RZ ;  /* 0x0000008003037824 */ /* 0x000fe200078e00ff */
[----:B------:R-:W-:Y:S01]  /*1a60*/  R2UR UR11, R17 ;  /* 0x00000000110b72ca */ /* 0x000fe200000e0000 */
[----:B------:R-:W-:-:S03]  /*1a70*/  UMOV UR23, URZ ;  /* 0x000000ff00177c82 */ /* 0x000fc60008000000 */
[----:B------:R-:W-:-:S03]  /*1a80*/  LOP3.LUT R3, R3, 0xffffff00, RZ, 0xc0, !PT ;  /* 0xffffff0003037812 */ /* 0x000fc600078ec0ff */
[----:B------:R1:W2:Y:S01]  /*1a90*/  SYNCS.PHASECHK.TRANS64.TRYWAIT P0, [UR8+0x80], R2 ;  /* 0x00008002ff0075a7 */ /* 0x0002a20008001108 */
[----:B------:R-:W-:Y:S02]  /*1aa0*/  R2UR UR9, R3 ;  /* 0x00000000030972ca */ /* 0x000fe400000e0000 */
[----:B------:R-:W-:-:S11]  /*1ab0*/  R2UR UR8, R20 ;  /* 0x00000000140872ca */ /* 0x000fd600000e0000 */
[----:B------:R-:W-:Y:S02]  /*1ac0*/  ULOP3.LUT UR35, UR9, 0x80, UR35, 0xf8, !UPT ;  /* 0x0000008009237892 */ /* 0x000fe4000f8ef823 */
[----:B------:R-:W-:Y:S01]  /*1ad0*/  ULEA UR11, UR8, UR11, 0x7 ;  /* 0x0000000b080b7291 */ /* 0x000fe2000f8e38ff */
[----:B------:R-:W-:Y:S11]  /*1ae0*/  BRA.U !UP0, `(.L_x_26) ;  /* 0x0000000108c07547 */ /* 0x000ff6000b800000 */
[----:B------:R-:W-:Y:S01]  /*1af0*/  UMOV UR16, UR6 ;  /* 0x0000000600107c82 */ /* 0x000fe20008000000 */
[----:B------:R-:W-:Y:S01]  /*1b00*/  UMOV UR17, UR13 ;  /* 0x0000000d00117c82 */ /* 0x000fe20008000000 */
[----:B------:R-:W-:-:S05]  /*1b10*/  UMOV UR34, URZ ;  /* 0x000000ff00227c82 */ /* 0x000fca0008000000 */
.L_x_32:
[----:B------:R-:W-:Y:S01]  /*1b20*/  ULEA UR33, UR17, UR4, 0x3 ;  /* 0x0000000411217291 */ /* 0x000fe2000f8e18ff */
[----:B------:R-:W-:Y:S01]  /*1b30*/  @P5 MOV R3, 0x6000 ;  /* 0x0000600000035802 */ /* 0x000fe20000000f00 */
[----:B-12-4-:R-:W-:Y:S10]  /*1b40*/  @P0 BRA `(.L_x_27) ;  /* 0x00000000000c0947 */ /* 0x016ff40003800000 */
[----:B------:R-:W-:-:S04]  /*1b50*/  SHF.L.U32 R5, R15, 0x1f, RZ ;  /* 0x0000001f0f057819 */ /* 0x000fc800000006ff */
[----:B------:R-:W2:Y:S02]  /*1b60*/  SYNCS.PHASECHK.TRANS64.TRYWAIT P0, [UR33+0x80], R5 ;  /* 0x00008005ff0075a7 */ /* 0x000ea40008001121 */
[----:B--2---:R-:W-:Y:S05]  /*1b70*/  @!P0 BRA `(.L_x_28) ;  /* 0x0000007400888947 */ /* 0x004fea0003800000 */
.L_x_27:
[----:B------:R2:W-:Y:S01]  /*1b80*/  @P5 SYNCS.ARRIVE.TRANS64 RZ, [UR33], R3 ;  /* 0x00000003ffff59a7 */ /* 0x0005e20008000021 */
[----:B------:R-:W-:Y:S02]  /*1b90*/  ULOP3.LUT UR8, UR7, 0x2, URZ, 0xfc, !UPT ;  /* 0x0000000207087892 */ /* 0x000fe4000f8efcff */
[----:B------:R-:W-:Y:S02]  /*1ba0*/  UIADD3 UR16, UPT, UPT, UR16, 0x1, URZ ;  /* 0x0000000110107890 */ /* 0x000fe4000fffe0ff */
[----:B------:R-:W-:Y:S02]  /*1bb0*/  UISETP.NE.AND UP0, UPT, UR8, 0x2, UPT ;  /* 0x000000020800788c */ /* 0x000fe4000bf05270 */
[----:B------:R-:W-:-:S07]  /*1bc0*/  UISETP.NE.AND UP2, UPT, UR16, 0x1, UPT ;  /* 0x000000011000788c */ /* 0x000fce000bf45270 */
[----:B------:R-:W-:Y:S05]  /*1bd0*/  BRA.U UP0, `(.L_x_29) ;  /* 0x0000000100047547 */ /* 0x000fea000b800000 */
[----:B------:R-:W-:Y:S05]  /*1be0*/  BPT.TRAP 0x1 ;  /* 0x000000040000795c */ /* 0x000fea0000300000 */
.L_x_29:
[----:B------:R-:W-:Y:S04]  /*1bf0*/  BSSY.RECONVERGENT B0, `(.L_x_30) ;  /* 0x0000003000007945 */ /* 0x000fe80003800200 */
[----:B------:R-:W-:Y:S05]  /*1c00*/  @!P4 BRA `(.L_x_31) ;  /* 0x000000000004c947 */ /* 0x000fea0003800000 */
[----:B------:R-:W-:Y:S05]  /*1c10*/  BPT.TRAP 0x1 ;  /* 0x000000040000795c */ /* 0x000fea0000300000 */
.L_x_31:
[----:B------:R-:W-:Y:S05]  /*1c20*/  BSYNC.RECONVERGENT B0 ;  /* 0x0000000000007941 */ /* 0x000fea0003800200 */
.L_x_30:
[----:B------:R-:W-:Y:S02]  /*1c30*/  UIADD3 UR13, UPT, UPT, UR17, 0x1, URZ ;  /* 0x00000001110d7890 */ /* 0x000fe4000fffe0ff */
[----:B------:R-:W-:Y:S02]  /*1c40*/  ULEA UR32, UR17, UR4, 0xd ;  /* 0x0000000411207291 */ /* 0x000fe4000f8e68ff */
[----:B------:R-:W-:Y:S02]  /*1c50*/  UISETP.NE.AND UP0, UPT, UR13, 0x10, UPT ;  /* 0x000000100d00788c */ /* 0x000fe4000bf05270 */
[----:B------:R-:W-:Y:S02]  /*1c60*/  UIADD3 UR28, UP1, UPT, UR24, 0x80, URZ ;  /* 0x00000080181c7890 */ /* 0x000fe4000ff3e0ff */
[----:B------:R-:W-:Y:S02]  /*1c70*/  USEL UR9, URZ, 0x1, UP0 ;  /* 0x00000001ff097887 */ /* 0x000fe40008000000 */
[----:B------:R-:W-:-:S02]  /*1c80*/  USEL UR13, UR13, URZ, UP0 ;  /* 0x000000ff0d0d7287 */ /* 0x000fc40008000000 */
[----:B------:R-:W-:Y:S02]  /*1c90*/  UIADD3 UR26, UP0, UPT, UR24, 0x180, URZ ;  /* 0x00000180181a7890 */ /* 0x000fe4000ff1e0ff */
[----:B------:R-:W-:Y:S01]  /*1ca0*/  ULEA UR8, UR13, UR4, 0x3 ;  /* 0x000000040d087291 */ /* 0x000fe2000f8e18ff */
[----:B------:R-:W-:Y:S01]  /*1cb0*/  LOP3.LUT R15, R15, UR9, RZ, 0x3c, !PT ;  /* 0x000000090f0f7c12 */ /* 0x000fe2000f8e3cff */
[----:B------:R-:W-:Y:S02]  /*1cc0*/  ULOP3.LUT UR33, UR33, 0xfefffff8, URZ, 0xc0, !UPT ;  /* 0xfefffff821217892 */ /* 0x000fe4000f8ec0ff */
[----:B------:R-:W-:Y:S01]  /*1cd0*/  UIADD3.X UR29, UPT, UPT, URZ, UR25, URZ, UP1, !UPT ;  /* 0x00000019ff1d7290 */ /* 0x000fe20008ffe4ff */
[----:B-1----:R-:W-:Y:S01]  /*1ce0*/  SHF.L.U32 R2, R15, 0x1f, RZ ;  /* 0x0000001f0f027819 */ /* 0x002fe200000006ff */
[----:B------:R-:W-:Y:S02]  /*1cf0*/  UIADD3 UR32, UPT, UPT, UR32, 0x8400, URZ ;  /* 0x0000840020207890 */ /* 0x000fe4000fffe0ff */
[----:B------:R-:W-:Y:S01]  /*1d00*/  UIADD3.X UR27, UPT, UPT, URZ, UR25, URZ, UP0, !UPT ;  /* 0x00000019ff1b7290 */ /* 0x000fe200087fe4ff */
[----:B------:R4:W1:Y:S01]  /*1d10*/  SYNCS.PHASECHK.TRANS64.TRYWAIT P0, [UR8+0x80], R2 ;  /* 0x00008002ff0075a7 */ /* 0x0008620008001108 */
[----:B------:R-:W-:Y:S01]  /*1d20*/  ULEA UR8, UR17, UR4, 0xc ;  /* 0x0000000411087291 */ /* 0x000fe2000f8e60ff */
[----:B------:R-:W-:Y:S01]  /*1d30*/  UMOV UR18, 0x0 ;  /* 0x0000000000127882 */ /* 0x000fe20000000000 */
[----:B------:R-:W-:-:S02]  /*1d40*/  UMOV UR19, 0x10000000 ;  /* 0x1000000000137882 */ /* 0x000fc40000000000 */
[----:B------:R-:W-:Y:S01]  /*1d50*/  UIADD3 UR8, UPT, UPT, UR8, 0x28400, URZ ;  /* 0x0002840008087890 */ /* 0x000fe2000fffe0ff */
[----:B------:R2:W-:Y:S01]  /*1d60*/  UTMALDG.3D.2CTA [UR32], [UR28], desc[UR18] ;  /* 0x000012201c0075b4 */ /* 0x0005e20008211000 */
[----:B------:R-:W-:Y:S01]  /*1d70*/  UMOV UR10, UR34 ;  /* 0x00000022000a7c82 */ /* 0x000fe20008000000 */
[----:B------:R-:W-:Y:S01]  /*1d80*/  UMOV UR12, UR36 ;  /* 0x00000024000c7c82 */ /* 0x000fe20008000000 */
[----:B------:R-:W-:Y:S01]  /*1d90*/  UMOV UR9, UR33 ;  /* 0x0000002100097c82 */ /* 0x000fe20008000000 */
[----:B------:R-:W-:Y:S01]  /*1da0*/  UMOV UR23, UR5 ;  /* 0x0000000500177c82 */ /* 0x000fe20008000000 */
[----:B------:R-:W-:-:S03]  /*1db0*/  UMOV UR17, UR13 ;  /* 0x0000000d00117c82 */ /* 0x000fc60008000000 */
[----:B------:R4:W-:Y:S01]  /*1dc0*/  UTMALDG.3D.2CTA [UR8], [UR26], desc[UR18] ;  /* 0x000012081a0075b4 */ /* 0x0009e20008211000 */
[----:B--2---:R-:W-:Y:S01]  /*1dd0*/  UIADD3 UR34, UPT, UPT, UR34, 0x40, URZ ;  /* 0x0000004022227890 */ /* 0x004fe2000fffe0ff */
[----:B------:R-:W-:Y:S11]  /*1de0*/  BRA.U UP2, `(.L_x_32) ;  /* 0xfffffffd024c7547 */ /* 0x000ff6000b83ffff */
.L_x_26:
[----:B----4-:R-:W-:Y:S01]  /*1df0*/  ULEA UR8, UR13, UR4, 0x3 ;  /* 0x000000040d087291 */ /* 0x010fe2000f8e18ff */
[----:B-1----:R-:W-:Y:S01]  /*1e00*/  SHF.L.U32 R2, R15, 0x1f, RZ ;  /* 0x0000001f0f027819 */ /* 0x002fe200000006ff */
[----:B------:R-:W-:Y:S01]  /*1e10*/  @!P1 SYNCS.ARRIVE.TRANS64.A1T0 RZ, [UR4+0x128], RZ ;  /* 0x000128ffffff99a7 */ /* 0x000fe20008100004 */
[----:B------:R-:W-:-:S06]  /*1e20*/  UISETP.GT.AND UP0, UPT, UR22, UR21, UPT ;  /* 0x000000151600728c */ /* 0x000fcc000bf04270 */
[----:B--2---:R1:W2:Y:S03]  /*1e30*/  SYNCS.PHASECHK.TRANS64.TRYWAIT P0, [UR8+0x80], R2 ;  /* 0x00008002ff0075a7 */ /* 0x0042a60008001108 */
[----:B------:R-:W-:Y:S05]  /*1e40*/  BRA.U !UP0, `(.L_x_33) ;  /* 0x0000000108c07547 */ /* 0x000fea000b800000 */
[----:B------:R-:W-:Y:S01]  /*1e50*/  UIADD3 UR26, UPT, UPT, UR14, UR23, URZ ;  /* 0x000000170e1a7290 */ /* 0x000fe2000fffe0ff */
[----:B------:R-:W-:-:S11]  /*1e60*/  UMOV UR27, UR13 ;  /* 0x0000000d001b7c82 */ /* 0x000fd60008000000 */
.L_x_39:
[----:B------:R-:W-:Y:S01]  /*1e70*/  ULEA UR17, UR27, UR4, 0x3 ;  /* 0x000000041b117291 */ /* 0x000fe2000f8e18ff */
[----:B--2---:R-:W-:Y:S01]  /*1e80*/  @P5 MOV R3, 0x6000 ;  /* 0x0000600000035802 */ /* 0x004fe20000000f00 */
[----:B-12---:R-:W-:Y:S10]  /*1e90*/  @P0 BRA `(.L_x_34) ;  /* 0x00000000000c0947 */ /* 0x006ff40003800000 */
[----:B------:R-:W-:-:S04]  /*1ea0*/  SHF.L.U32 R5, R15, 0x1f, RZ ;  /* 0x0000001f0f057819 */ /* 0x000fc800000006ff */
[----:B------:R-:W2:Y:S02]  /*1eb0*/  SYNCS.PHASECHK.TRANS64.TRYWAIT P0, [UR17+0x80], R5 ;  /* 0x00008005ff0075a7 */ /* 0x000ea40008001111 */
[----:B--2---:R-:W-:Y:S05]  /*1ec0*/  @!P0 BRA `(.L_x_35) ;  /* 0x0000007000cc8947 */ /* 0x004fea0003800000 */
.L_x_34:
[----:B------:R2:W-:Y:S01]  /*1ed0*/  @P5 SYNCS.ARRIVE.TRANS64 RZ, [UR17], R3 ;  /* 0x00000003ffff59a7 */ /* 0x0005e20008000011 */
[----:B------:R-:W-:-:S04]  /*1ee0*/  ULOP3.LUT UR8, UR7, 0x2, URZ, 0xfc, !UPT ;  /* 0x0000000207087892 */ /* 0x000fc8000f8efcff */
[----:B------:R-:W-:-:S09]  /*1ef0*/  UISETP.NE.AND UP0, UPT, UR8, 0x2, UPT ;  /* 0x000000020800788c */ /* 0x000fd2000bf05270 */
[----:B------:R-:W-:Y:S05]  /*1f00*/  BRA.U UP0, `(.L_x_36) ;  /* 0x0000000100047547 */ /* 0x000fea000b800000 */
[----:B------:R-:W-:Y:S05]  /*1f10*/  BPT.TRAP 0x1 ;  /* 0x000000040000795c */ /* 0x000fea0000300000 */
.L_x_36:
[----:B------:R-:W-:Y:S04]  /*1f20*/  BSSY.RECONVERGENT B0, `(.L_x_37) ;  /* 0x0000003000007945 */ /* 0x000fe80003800200 */
[----:B------:R-:W-:Y:S05]  /*1f30*/  @!P4 BRA `(.L_x_38) ;  /* 0x000000000004c947 */ /* 0x000fea0003800000 */
[----:B------:R-:W-:Y:S05]  /*1f40*/  BPT.TRAP 0x1 ;  /* 0x000000040000795c */ /* 0x000fea0000300000 */
.L_x_38:
[----:B------:R-:W-:Y:S05]  /*1f50*/  BSYNC.RECONVERGENT B0 ;  /* 0x0000000000007941 */ /* 0x000fea0003800200 */
.L_x_37:
        /* <DEDUP_REMOVED lines=9> */
[----:B------:R-:W-:Y:S02]  /*1ff0*/  USHF.L.U32 UR18, UR23, 0x6, URZ ;  /* 0x0000000617127899 */ /* 0x000fe400080006ff */
[----:B------:R-:W-:Y:S01]  /*2000*/  ULOP3.LUT UR17, UR17, 0xfefffff8, URZ, 0xc0, !UPT ;  /* 0xfefffff811117892 */ /* 0x000fe2000f8ec0ff */
[----:B-1----:R-:W-:Y:S01]  /*2010*/  SHF.L.U32 R2, R15, 0x1f, RZ ;  /* 0x0000001f0f027819 */ /* 0x002fe200000006ff */
[----:B------:R-:W-:Y:S02]  /*2020*/  UIADD3 UR16, UPT, UPT, UR16, 0x8400, URZ ;  /* 0x0000840010107890 */ /* 0x000fe4000fffe0ff */
[----:B------:R-:W-:Y:S01]  /*2030*/  UIADD3.X UR33, UPT, UPT, URZ, UR25, URZ, UP1, !UPT ;  /* 0x00000019ff217290 */ /* 0x000fe20008ffe4ff */
[----:B------:R4:W1:Y:S01]  /*2040*/  SYNCS.PHASECHK.TRANS64.TRYWAIT P0, [UR8+0x80], R2 ;  /* 0x00008002ff0075a7 */ /* 0x0008620008001108 */
[----:B------:R-:W-:-:S02]  /*2050*/  ULEA UR8, UR27, UR4, 0xc ;  /* 0x000000041b087291 */ /* 0x000fc4000f8e60ff */
[----:B------:R-:W-:Y:S02]  /*2060*/  UIADD3.X UR31, UPT, UPT, URZ, UR25, URZ, UP0, !UPT ;  /* 0x00000019ff1f7290 */ /* 0x000fe400087fe4ff */
[----:B------:R-:W-:Y:S01]  /*2070*/  UIADD3 UR8, UPT, UPT, UR8, 0x28400, URZ ;  /* 0x0002840008087890 */ /* 0x000fe2000fffe0ff */
[----:B------:R-:W-:Y:S01]  /*2080*/  UMOV UR28, 0x0 ;  /* 0x00000000001c7882 */ /* 0x000fe20000000000 */
[----:B------:R-:W-:Y:S01]  /*2090*/  UMOV UR29, 0x10000000 ;  /* 0x10000000001d7882 */ /* 0x000fe20000000000 */
[----:B------:R-:W-:Y:S01]  /*20a0*/  UMOV UR19, UR35 ;  /* 0x0000002300137c82 */ /* 0x000fe20008000000 */
[----:B------:R-:W-:Y:S01]  /*20b0*/  UMOV UR20, UR36 ;  /* 0x0000002400147c82 */ /* 0x000fe20008000000 */
[----:B------:R-:W-:Y:S01]  /*20c0*/  UMOV UR12, UR36 ;  /* 0x00000024000c7c82 */ /* 0x000fe20008000000 */
[----:B------:R-:W-:Y:S01]  /*20d0*/  UMOV UR9, UR17 ;  /* 0x0000001100097c82 */ /* 0x000fe20008000000 */
[----:B------:R-:W-:Y:S01]  /*20e0*/  UMOV UR10, UR18 ;  /* 0x00000012000a7c82 */ /* 0x000fe20008000000 */
[----:B------:R4:W-:Y:S01]  /*20f0*/  UTMALDG.3D.2CTA [UR16], [UR32], desc[UR28] ;  /* 0x00001c10200075b4 */ /* 0x0009e20008211000 */
[----:B------:R-:W-:Y:S01]  /*2100*/  UIADD3 UR23, UPT, UPT, UR23, 0x1, URZ ;  /* 0x0000000117177890 */ /* 0x000fe2000fffe0ff */
[----:B------:R-:W-:-:S03]  /*2110*/  UMOV UR27, UR13 ;  /* 0x0000000d001b7c82 */ /* 0x000fc60008000000 */
[----:B------:R-:W-:Y:S01]  /*2120*/  UISETP.NE.AND UP0, UPT, UR23, UR26, UPT ;  /* 0x0000001a1700728c */ /* 0x000fe2000bf05270 */
[----:B------:R4:W-:Y:S08]  /*2130*/  UTMALDG.3D.2CTA [UR8], [UR30], desc[UR28] ;  /* 0x00001c081e0075b4 */ /* 0x0009f00008211000 */
[----:B----4-:R-:W-:Y:S05]  /*2140*/  BRA.U UP0, `(.L_x_39) ;  /* 0xfffffffd00487547 */ /* 0x010fea000b83ffff */
.L_x_33:
[C---:B-1----:R-:W-:Y:S01]  /*2150*/  LEA R2, R14.reuse, UR4, 0x3 ;  /* 0x000000040e027c11 */ /* 0x042fe2000f8e18ff */
[----:B------:R-:W-:Y:S01]  /*2160*/  NOP ;  /* 0x0000000000007918 */ /* 0x000fe20000000000 */
[----:B--2---:R-:W-:Y:S02]  /*2170*/  SHF.L.U32 R3, R13, 0x1f, RZ ;  /* 0x0000001f0d037819 */ /* 0x004fe400000006ff */
[----:B------:R-:W-:Y:S02]  /*2180*/  LEA R4, R14, UR4, 0x4 ;  /* 0x000000040e047c11 */ /* 0x000fe4000f8e20ff */
[----:B------:R-:W1:Y:S02]  /*2190*/  SYNCS.PHASECHK.TRANS64.TRYWAIT P0, [R2+URZ+0x130], R3 ;  /* 0x00013003020075a7 */ /* 0x000e6400080011ff */
[----:B-1----:R-:W-:Y:S05]  /*21a0*/  @!P0 BRA `(.L_x_40) ;  /* 0x00000070002c8947 */ /* 0x002fea0003800000 */
.L_x_140:
[----:B------:R-:W2:Y:S01]  /*21b0*/  LDS.128 R4, [R4+0x1c0] ;  /* 0x0001c00004047984 */ /* 0x000ea20000000c00 */
[----:B------:R-:W-:Y:S01]  /*21c0*/  ISETP.GE.AND P0, PT, R72, 0x1, PT ;  /* 0x000000014800780c */ /* 0x000fe20003f06270 */
[----:B-1----:R-:W-:Y:S01]  /*21d0*/  VIADD R2, R2, 0x140 ;  /* 0x0000014002027836 */ /* 0x002fe20000000000 */
[----:B------:R-:W-:Y:S01]  /*21e0*/  @!PT LDS RZ, [RZ] ;  /* 0x00000000fffff984 */ /* 0x000fe20000000800 */
[----:B------:R-:W-:Y:S01]  /*21f0*/  @!PT LDS RZ, [RZ] ;  /* 0x00000000fffff984 */ /* 0x000fe20000000800 */
[----:B------:R-:W-:Y:S01]  /*2200*/  @!PT LDS RZ, [RZ] ;  /* 0x00000000fffff984 */ /* 0x000fe20000000800 */
[----:B------:R-:W-:Y:S01]  /*2210*/  @!PT LDS RZ, [RZ] ;  /* 0x00000000fffff984 */ /* 0x000fe20000000800 */
[----:B------:R1:W-:Y:S06]  /*2220*/  MEMBAR.ALL.CTA ;  /* 0x0000000000007992 */ /* 0x0003ec0000008000 */
[----:B-1----:R-:W1:Y:S01]  /*2230*/  FENCE.VIEW.ASYNC.S ;  /* 0x00000000000073c6 */ /* 0x002e620000000000 */
[----:B------:R-:W-:-:S04]  /*2240*/  PRMT R2, RZ, 0x654, R2 ;  /* 0x00000654ff027816 */ /* 0x000fc80000000002 */
[----:B-1----:R1:W-:Y:S01]  /*2250*/  SYNCS.ARRIVE.TRANS64.RED.A1T0 RZ, [R2+URZ], RZ ;  /* 0x000000ff02ff79a7 */ /* 0x0023e200081004ff */
[----:B--2---:R-:W-:-:S13]  /*2260*/  LOP3.LUT P2, RZ, R6, 0x1, RZ, 0xc0, !PT ;  /* 0x0000000106ff7812 */ /* 0x004fda000784c0ff */
[----:B------:R-:W-:Y:S01]  /*2270*/  @P2 SHF.R.U32.HI R3, RZ, 0x10, R5 ;  /* 0x00000010ff032819 */ /* 0x000fe20000011605 */
[----:B------:R-:W-:Y:S01]  /*2280*/  VOTEU.ANY UP0, P2 ;  /* 0x0000000000ff7886 */ /* 0x000fe20001000100 */
[----:B------:R-:W-:Y:S02]  /*2290*/  @P2 MOV R11, R4 ;  /* 0x00000004000b2202 */ /* 0x000fe40000000f00 */
[----:B------:R-:W-:Y:S02]  /*22a0*/  @P2 R2UR.BROADCAST UR8, R3 ;  /* 0x00000000030822ca */ /* 0x000fe400008e0000 */
[----:B------:R-:W-:-:S11]  /*22b0*/  @P2 LOP3.LUT R8, R5, 0xffff, RZ, 0xc0, !PT ;  /* 0x0000ffff05082812 */ /* 0x000fd600078ec0ff */
[----:B------:R-:W-:Y:S01]  /*22c0*/  @UP0 UMOV UR36, UR8 ;  /* 0x0000000800240c82 */ /* 0x000fe20008000000 */
[----:B-1----:R-:W-:Y:S05]  /*22d0*/  @!P0 BRA `(.L_x_41) ;  /* 0x0000000000b88947 */ /* 0x002fea0003800000 */
[----:B------:R-:W3:Y:S01]  /*22e0*/  LDC.64 R4, c[0x0][0xb18] ;  /* 0x0002c600ff047b82 */ /* 0x000ee20000000a00 */
[----:B------:R-:W-:-:S07]  /*22f0*/  ISETP.NE.AND P3, PT, R72, 0x1, PT ;  /* 0x000000014800780c */ /* 0x000fce0003f65270 */
[----:B------:R-:W1:Y:S08]  /*2300*/  LDC.64 R6, c[0x0][0xb10] ;  /* 0x0002c400ff067b82 */ /* 0x000e700000000a00 */
[----:B------:R-:W2:Y:S08]  /*2310*/  LDC R18, c[0x0][0xb20] ;  /* 0x0002c800ff127b82 */ /* 0x000eb00000000800 */
[----:B------:R-:W4:Y:S01]  /*2320*/  LDC R20, c[0x0][0xb0c] ;  /* 0x0002c300ff147b82 */ /* 0x000f220000000800 */
[----:B---3--:R-:W-:Y:S01]  /*2330*/  IMAD.HI.U32 R19, R0, R5, RZ ;  /* 0x0000000500137227 */ /* 0x008fe200078e00ff */
[----:B------:R-:W-:-:S03]  /*2340*/  ISETP.NE.AND P0, PT, R4, 0x1, PT ;  /* 0x000000010400780c */ /* 0x000fc60003f05270 */
[----:B------:R-:W-:-:S03]  /*2350*/  IMAD.HI.U32 R5, R8, R5, RZ ;  /* 0x0000000508057227 */ /* 0x000fc600078e00ff */
[----:B------:R-:W3:Y:S01]  /*2360*/  LDC.64 R2, c[0x0][0xb28] ;  /* 0x0002ca00ff027b82 */ /* 0x000ee20000000a00 */
[----:B-1----:R-:W-:-:S04]  /*2370*/  IMAD.HI.U32 R22, R9, R6, RZ ;  /* 0x0000000609167227 */ /* 0x002fc800078e00ff */
[----:B------:R-:W-:Y:S01]  /*2380*/  IMAD.HI.U32 R24, R11, R6, RZ ;  /* 0x000000060b187227 */ /* 0x000fe200078e00ff */
[----:B------:R-:W-:Y:S02]  /*2390*/  SHF.R.U32.HI R22, RZ, R7, R22 ;  /* 0x00000007ff167219 */ /* 0x000fe40000011616 */
[-C--:B--2---:R-:W-:Y:S02]  /*23a0*/  SHF.R.U32.HI R19, RZ, R18.reuse, R19 ;  /* 0x00000012ff137219 */ /* 0x084fe40000011613 */
[----:B------:R-:W-:Y:S02]  /*23b0*/  SHF.R.U32.HI R5, RZ, R18, R5 ;  /* 0x00000012ff057219 */ /* 0x000fe40000011605 */
[----:B------:R-:W-:Y:S02]  /*23c0*/  SEL R19, R0, R19, !P0 ;  /* 0x0000001300137207 */ /* 0x000fe40004000000 */
[----:B------:R-:W-:Y:S02]  /*23d0*/  SHF.R.U32.HI R24, RZ, R7, R24 ;  /* 0x00000007ff187219 */ /* 0x000fe40000011618 */
[----:B----4-:R-:W-:-:S02]  /*23e0*/  ISETP.NE.AND P1, PT, R20, 0x1, PT ;  /* 0x000000011400780c */ /* 0x010fc40003f25270 */
[----:B------:R-:W-:Y:S02]  /*23f0*/  SEL R5, R8, R5, !P0 ;  /* 0x0000000508057207 */ /* 0x000fe40004000000 */
[----:B------:R-:W-:Y:S02]  /*2400*/  SEL R21, R9, R22, !P1 ;  /* 0x0000001609157207 */ /* 0x000fe40004800000 */
[----:B------:R-:W-:Y:S01]  /*2410*/  SEL R7, R11, R24, !P1 ;  /* 0x000000180b077207 */ /* 0x000fe20004800000 */
[----:B---3--:R-:W-:-:S04]  /*2420*/  IMAD.HI.U32 R22, R19, R2, RZ ;  /* 0x0000000213167227 */ /* 0x008fc800078e00ff */
[----:B------:R-:W-:Y:S01]  /*2430*/  IMAD.HI.U32 R6, R21, R2, RZ ;  /* 0x0000000215067227 */ /* 0x000fe200078e00ff */
[----:B------:R-:W-:-:S04]  /*2440*/  @P3 SHF.R.U32.HI R19, RZ, R3, R22 ;  /* 0x00000003ff133219 */ /* 0x000fc80000011616 */
[----:B------:R-:W-:Y:S01]  /*2450*/  @P3 SHF.R.U32.HI R21, RZ, R3, R6 ;  /* 0x00000003ff153219 */ /* 0x000fe20000011606 */
[----:B------:R-:W-:-:S04]  /*2460*/  IMAD R19, R72, R19, RZ ;  /* 0x0000001348137224 */ /* 0x000fc800078e02ff */
[----:B------:R-:W-:Y:S01]  /*2470*/  IMAD R6, R72, R21, RZ ;  /* 0x0000001548067224 */ /* 0x000fe200078e02ff */
[C---:B------:R-:W-:Y:S02]  /*2480*/  ISETP.GE.AND P0, PT, R5.reuse, R19, PT ;  /* 0x000000130500720c */ /* 0x040fe40003f06270 */
[----:B------:R-:W-:Y:S02]  /*2490*/  IADD3 R19, PT, PT, -R5, RZ, RZ ;  /* 0x000000ff05137210 */ /* 0x000fe40007ffe1ff */
[----:B------:R-:W-:Y:S01]  /*24a0*/  ISETP.GE.OR P0, PT, R7, R6, P0 ;  /* 0x000000060700720c */ /* 0x000fe20000706670 */
[----:B------:R-:W-:-:S04]  /*24b0*/  IMAD.HI.U32 R6, R5, R2, RZ ;  /* 0x0000000205067227 */ /* 0x000fc800078e00ff */
[----:B------:R-:W-:Y:S01]  /*24c0*/  IMAD R8, R4, R19, R8 ;  /* 0x0000001304087224 */ /* 0x000fe200078e0208 */
[----:B------:R-:W-:-:S04]  /*24d0*/  SHF.R.U32.HI R6, RZ, R3, R6 ;  /* 0x00000003ff067219 */ /* 0x000fc80000011606 */
[----:B------:R-:W-:-:S03]  /*24e0*/  SEL R6, R5, R6, !P3 ;  /* 0x0000000605067207 */ /* 0x000fc60005800000 */
[----:B------:R-:W-:-:S04]  /*24f0*/  @!P0 IMAD.HI.U32 R18, R7, R2, RZ ;  /* 0x0000000207128227 */ /* 0x000fc800078e00ff */
[----:B------:R-:W-:Y:S01]  /*2500*/  IMAD.MOV R2, RZ, RZ, -R6 ;  /* 0x000000ffff027224 */ /* 0x000fe200078e0a06 */
[----:B------:R-:W-:-:S03]  /*2510*/  @!P0 SHF.R.U32.HI R18, RZ, R3, R18 ;  /* 0x00000003ff128219 */ /* 0x000fc60000011612 */
[----:B------:R-:W-:Y:S01]  /*2520*/  IMAD R2, R72, R2, R5 ;  /* 0x0000000248027224 */ /* 0x000fe200078e0205 */
        /* <DEDUP_REMOVED lines=9> */
.L_x_41:
[----:B------:R-:W1:Y:S02]  /*25c0*/  LDCU UR8, c[0x0][0xb30] ;  /* 0x00016600ff0877ac */ /* 0x000e640008000800 */
[----:B-1----:R-:W-:-:S09]  /*25d0*/  UISETP.NE.AND UP0, UPT, UR8, 0x1, UPT ;  /* 0x000000010800788c */ /* 0x002fd2000bf05270 */
[----:B------:R-:W-:Y:S05]  /*25e0*/  BRA.U UP0, `(.L_x_42) ;  /* 0x0000000100407547 */ /* 0x000fea000b800000 */
[----:B------:R-:W1:Y:S08]  /*25f0*/  LDC.64 R4, c[0x0][0xb10] ;  /* 0x0002c400ff047b82 */ /* 0x000e700000000a00 */
[----:B------:R-:W2:Y:S08]  /*2600*/  LDC.64 R2, c[0x0][0xb18] ;  /* 0x0002c600ff027b82 */ /* 0x000eb00000000a00 */
[----:B------:R-:W4:Y:S08]  /*2610*/  LDC R6, c[0x0][0xb20] ;  /* 0x0002c800ff067b82 */ /* 0x000f300000000800 */
[----:B------:R-:W3:Y:S01]  /*2620*/  LDC R18, c[0x0][0xb0c] ;  /* 0x0002c300ff127b82 */ /* 0x000ee20000000800 */
[----:B-1----:R-:W-:-:S05]  /*2630*/  IMAD.HI.U32 R4, R11, R4, RZ ;  /* 0x000000040b047227 */ /* 0x002fca00078e00ff */
[----:B------:R-:W-:Y:S01]  /*2640*/  SHF.R.U32.HI R4, RZ, R5, R4 ;  /* 0x00000005ff047219 */ /* 0x000fe20000011604 */
[----:B--2---:R-:W-:Y:S01]  /*2650*/  IMAD.HI.U32 R3, R8, R3, RZ ;  /* 0x0000000308037227 */ /* 0x004fe200078e00ff */
[----:B------:R-:W-:-:S04]  /*2660*/  ISETP.NE.AND P0, PT, R2, 0x1, PT ;  /* 0x000000010200780c */ /* 0x000fc80003f05270 */
[----:B----4-:R-:W-:-:S04]  /*2670*/  SHF.R.U32.HI R3, RZ, R6, R3 ;  /* 0x00000006ff037219 */ /* 0x010fc80000011603 */
[----:B------:R-:W-:Y:S02]  /*2680*/  SEL R3, R8, R3, !P0 ;  /* 0x0000000308037207 */ /* 0x000fe40004000000 */
[----:B---3--:R-:W-:-:S04]  /*2690*/  ISETP.NE.AND P1, PT, R18, 0x1, PT ;  /* 0x000000011200780c */ /* 0x008fc80003f25270 */
[----:B------:R-:W-:-:S05]  /*26a0*/  SEL R4, R11, R4, !P1 ;  /* 0x000000040b047207 */ /* 0x000fca0004800000 */
[----:B------:R-:W-:Y:S02]  /*26b0*/  IMAD.IADD R5, R3, 0x1, -R4 ;  /* 0x0000000103057824 */ /* 0x000fe400078e0a04 */
[----:B------:R-:W-:Y:S02]  /*26c0*/  IMAD.IADD R3, R4, 0x1, -R3 ;  /* 0x0000000104037824 */ /* 0x000fe400078e0a03 */
[----:B------:R-:W-:Y:S02]  /*26d0*/  IMAD R11, R5, R18, R11 ;  /* 0x00000012050b7224 */ /* 0x000fe400078e020b */
[----:B------:R-:W-:-:S07]  /*26e0*/  IMAD R8, R3, R2, R8 ;  /* 0x0000000203087224 */ /* 0x000fce00078e0208 */
.L_x_42:
[----:B------:R-:W-:Y:S01]  /*26f0*/  VIADD R14, R14, 0x1 ;  /* 0x000000010e0e7836 */ /* 0x000fe20000000000 */
[----:B------:R-:W-:Y:S01]  /*2700*/  PLOP3.LUT P1, PT, PT, PT, PT, 0x80, 0x8 ;  /* 0x000000000008781c */ /* 0x000fe20003f2f070 */
[----:B------:R-:W-:Y:S02]  /*2710*/  IMAD.IADD R21, R11, 0x1, R170 ;  /* 0x000000010b157824 */ /* 0x000fe400078e02aa */
[----:B------:R-:W-:Y:S01]  /*2720*/  IMAD.IADD R20, R8, 0x1, R147 ;  /* 0x0000000108147824 */ /* 0x000fe200078e0293 */
[----:B------:R-:W-:-:S04]  /*2730*/  ISETP.NE.AND P0, PT, R14, 0x2, PT ;  /* 0x000000020e00780c */ /* 0x000fc80003f05270 */
[----:B------:R-:W-:Y:S02]  /*2740*/  SEL R2, RZ, 0x1, P0 ;  /* 0x00000001ff027807 */ /* 0x000fe40000000000 */
[----:B------:R-:W-:Y:S02]  /*2750*/  SEL R14, R14, RZ, P0 ;  /* 0x000000ff0e0e7207 */ /* 0x000fe40000000000 */
[----:B------:R-:W-:Y:S01]  /*2760*/  LOP3.LUT R13, R13, R2, RZ, 0x3c, !PT ;  /* 0x000000020d0d7212 */ /* 0x000fe200078e3cff */
[----:B------:R-:W-:Y:S06]  /*2770*/  @P2 BRA `(.L_x_43) ;  /* 0xfffffff000582947 */ /* 0x000fec000383ffff */
[----:B------:R-:W-:Y:S01]  /*2780*/  UIADD3 UR4, UPT, UPT, UR4, 0x80, URZ ;  /* 0x0000008004047890 */ /* 0x000fe2000fffe0ff */
[----:B------:R-:W-:-:S03]  /*2790*/  SHF.L.U32 R3, R15, 0x1f, RZ ;  /* 0x0000001f0f037819 */ /* 0x000fc600000006ff */
[----:B------:R-:W-:-:S09]  /*27a0*/  ULEA UR5, UR13, UR4, 0x3 ;  /* 0x000000040d057291 */ /* 0x000fd2000f8e18ff */
[----:B------:R-:W1:Y:S02]  /*27b0*/  SYNCS.PHASECHK.TRANS64.TRYWAIT P0, [UR5], R3 ;  /* 0x00000003ff0075a7 */ /* 0x000e640008001105 */
[----:B-1----:R-:W-:Y:S05]  /*27c0*/  @!P0 BRA `(.L_x_44) ;  /* 0x0000006800b88947 */ /* 0x002fea0003800000 */
.L_x_142:
[----:B------:R-:W-:-:S04]  /*27d0*/  UIADD3 UR6, UPT, UPT, UR13, 0x1, URZ ;  /* 0x000000010d067890 */ /* 0x000fc8000fffe0ff */
[----:B------:R-:W-:-:S04]  /*27e0*/  UISETP.NE.AND UP0, UPT, UR6, 0x10, UPT ;  /* 0x000000100600788c */ /* 0x000fc8000bf05270 */
[----:B------:R-:W-:Y:S02]  /*27f0*/  USEL UR7, URZ, 0x1, UP0 ;  /* 0x00000001ff077887 */ /* 0x000fe40008000000 */
[----:B------:R-:W-:-:S04]  /*2800*/  USEL UR6, UR6, URZ, UP0 ;  /* 0x000000ff06067287 */ /* 0x000fc80008000000 */
[----:B------:R-:W-:Y:S01]  /*2810*/  ULEA UR5, UR6, UR4, 0x3 ;  /* 0x0000000406057291 */ /* 0x000fe2000f8e18ff */
[----:B------:R-:W-:-:S04]  /*2820*/  LOP3.LUT R2, R15, UR7, RZ, 0x3c, !PT ;  /* 0x000000070f027c12 */ /* 0x000fc8000f8e3cff */
[----:B-1----:R-:W-:-:S04]  /*2830*/  SHF.L.U32 R3, R2, 0x1f, RZ ;  /* 0x0000001f02037819 */ /* 0x002fc800000006ff */
[----:B------:R-:W1:Y:S02]  /*2840*/  SYNCS.PHASECHK.TRANS64.TRYWAIT P0, [UR5], R3 ;  /* 0x00000003ff0075a7 */ /* 0x000e640008001105 */
[----:B-1----:R-:W-:Y:S05]  /*2850*/  @!P0 BRA `(.L_x_45) ;  /* 0x0000006800ac8947 */ /* 0x002fea0003800000 */
.L_x_144:
        /* <DEDUP_REMOVED lines=9> */
.L_x_146:
        /* <DEDUP_REMOVED lines=9> */
.L_x_148:
        /* <DEDUP_REMOVED lines=9> */
.L_x_150:
        /* <DEDUP_REMOVED lines=9> */
.L_x_152:
        /* <DEDUP_REMOVED lines=9> */
.L_x_154:
        /* <DEDUP_REMOVED lines=9> */
.L_x_156:
        /* <DEDUP_REMOVED lines=9> */
.L_x_158:
        /* <DEDUP_REMOVED lines=9> */
.L_x_160:
        /* <DEDUP_REMOVED lines=9> */
.L_x_162:
        /* <DEDUP_REMOVED lines=9> */
.L_x_164:
        /* <DEDUP_REMOVED lines=9> */
.L_x_166:
        /* <DEDUP_REMOVED lines=9> */
.L_x_168:
        /* <DEDUP_REMOVED lines=9> */
.L_x_170:
[----:B------:R-:W-:-:S04]  /*2fb0*/  UIADD3 UR6, UPT, UPT, UR6, 0x1, URZ ;  /* 0x0000000106067890 */ /* 0x000fc8000fffe0ff */
[----:B------:R-:W-:-:S04]  /*2fc0*/  UISETP.NE.AND UP0, UPT, UR6, 0x10, UPT ;  /* 0x000000100600788c */ /* 0x000fc8000bf05270 */
[----:B------:R-:W-:Y:S02]  /*2fd0*/  USEL UR5, URZ, 0x1, UP0 ;  /* 0x00000001ff057887 */ /* 0x000fe40008000000 */
[----:B------:R-:W-:-:S04]  /*2fe0*/  USEL UR6, UR6, URZ, UP0 ;  /* 0x000000ff06067287 */ /* 0x000fc80008000000 */
[----:B------:R-:W-:Y:S01]  /*2ff0*/  ULEA UR6, UR6, UR4, 0x3 ;  /* 0x0000000406067291 */ /* 0x000fe2000f8e18ff */
[----:B-1----:R-:W-:-:S04]  /*3000*/  LOP3.LUT R3, R2, UR5, RZ, 0x3c, !PT ;  /* 0x0000000502037c12 */ /* 0x002fc8000f8e3cff */
[----:B------:R-:W-:Y:S01]  /*3010*/  SHF.L.U32 R3, R3, 0x1f, RZ ;  /* 0x0000001f03037819 */ /* 0x000fe200000006ff */
[----:B---3--:R-:W-:-:S07]  /*3020*/  IMAD.U32 R0, RZ, RZ, UR6 ;  /* 0x00000006ff007e24 */ /* 0x008fce000f8e00ff */
.L_x_59:
[----:B-1----:R1:W2:Y:S02]  /*3030*/  SYNCS.PHASECHK.TRANS64.TRYWAIT P0, [R0+URZ], R3 ;  /* 0x00000003000075a7 */ /* 0x0022a400080011ff */
[----:B--2---:R-:W-:Y:S05]  /*3040*/  @!P0 NANOSLEEP.SYNCS 0x989680 ;  /* 0x009896800000895d */ /* 0x004fea0003900000 */
[----:B------:R-:W2:Y:S02]  /*3050*/  @!P0 SYNCS.PHASECHK.TRANS64 P0, [R0+URZ], R3 ;  /* 0x00000003000085a7 */ /* 0x000ea400080010ff */
[----:B--2---:R-:W-:Y:S05]  /*3060*/  @P0 EXIT ;  /* 0x000000000000094d */ /* 0x004fea0003800000 */
[----:B------:R-:W-:Y:S05]  /*3070*/  BRA `(.L_x_59) ;  /* 0xfffffffc00ec7947 */ /* 0x000fea000383ffff */
.L_x_23:
[----:B------:R-:W-:-:S04]  /*3080*/  UISETP.NE.AND UP1, UPT, UR37, URZ, UPT ;  /* 0x000000ff2500728c */ /* 0x000fc8000bf25270 */
[----:B------:R-:W-:-:S09]  /*3090*/  UISETP.NE.OR UP1, UPT, UR10, 0x1, UP1 ;  /* 0x000000010a00788c */ /* 0x000fd20008f25670 */
[----:B------:R-:W-:Y:S05]  /*30a0*/  BRA.U UP1, `(.L_x_60) ;  /* 0x00000005014c7547 */ /* 0x000fea000b800000 */
[----:B------:R-:W-:Y:S01]  /*30b0*/  HFMA2 R11, -RZ, RZ, 0, 0 ;  /* 0x00000000ff0b7431 */ /* 0x000fe200000001ff */
[----:B------:R-:W-:Y:S01]  /*30c0*/  ISETP.GE.U32.AND P2, PT, R10, 0x2, PT ;  /* 0x000000020a00780c */ /* 0x000fe20003f46070 */
[----:B------:R-:W-:Y:S01]  /*30d0*/  IMAD.MOV.U32 R12, RZ, RZ, 0x1 ;  /* 0x00000001ff0c7424 */ /* 0x000fe200078e00ff */
[----:B------:R-:W-:Y:S01]  /*30e0*/  CS2R R8, SRZ ;  /* 0x0000000000087805 */ /* 0x000fe2000001ff00 */
[----:B------:R-:W-:Y:S01]  /*30f0*/  IMAD.MOV.U32 R3, RZ, RZ, RZ ;  /* 0x000000ffff037224 */ /* 0x000fe200078e00ff */
[----:B------:R-:W-:Y:S01]  /*3100*/  UMOV UR4, 0x400 ;  /* 0x0000040000047882 */ /* 0x000fe20000000000 */
[----:B------:R-:W-:Y:S01]  /*3110*/  UMOV UR6, URZ ;  /* 0x000000ff00067c82 */ /* 0x000fe20008000000 */
[----:B------:R-:W-:-:S12]  /*3120*/  ULEA UR37, UR37, UR4, 0x18 ;  /* 0x0000000425257291 */ /* 0x000fd8000f8ec0ff */
.L_x_64:
[----:B------:R-:W-:Y:S02]  /*3130*/  LEA R0, R3, UR37, 0x3 ;  /* 0x0000002503007c11 */ /* 0x000fe4000f8e18ff */
[----:B------:R-:W-:-:S03]  /*3140*/  SHF.L.U32 R5, R8, 0x1f, RZ ;  /* 0x0000001f08057819 */ /* 0x000fc600000006ff */
[----:B------:R-:W-:Y:S01]  /*3150*/  VIADD R4, R0, 0x1a0 ;  /* 0x000001a000047836 */ /* 0x000fe20000000000 */
[----:B------:R-:W1:Y:S02]  /*3160*/  SYNCS.PHASECHK.TRANS64.TRYWAIT P0, [R0+URZ+0x190], R5 ;  /* 0x00019005000075a7 */ /* 0x000e6400080011ff */
[----:B-1----:R-:W-:Y:S05]  /*3170*/  @!P0 BRA `(.L_x_61) ;  /* 0x0000006400b48947 */ /* 0x002fea0003800000 */
.L_x_171:
[----:B------:R-:W-:Y:S01]  /*3180*/  ULEA UR5, UR6, UR37, 0x3 ;  /* 0x0000002506057291 */ /* 0x000fe2000f8e18ff */
[----:B------:R-:W-:Y:S01]  /*3190*/  PRMT R4, RZ, 0x654, R4 ;  /* 0x00000654ff047816 */ /* 0x000fe20000000004 */
[----:B-1----:R-:W-:Y:S01]  /*31a0*/  @!P2 IMAD.MOV.U32 R5, RZ, RZ, 0x10 ;  /* 0x00000010ff05a424 */ /* 0x002fe200078e00ff */
[----:B------:R-:W-:Y:S01]  /*31b0*/  SHF.L.U32 R7, R12, 0x1f, RZ ;  /* 0x0000001f0c077819 */ /* 0x000fe200000006ff */
[----:B------:R-:W-:Y:S01]  /*31c0*/  UIADD3 UR4, UPT, UPT, UR5, 0x130, URZ ;  /* 0x0000013005047890 */ /* 0x000fe2000fffe0ff */
[----:B------:R1:W-:Y:S05]  /*31d0*/  SYNCS.ARRIVE.TRANS64.RED.A1T0 RZ, [R4+URZ], RZ ;  /* 0x000000ff04ff79a7 */ /* 0x0003ea00081004ff */
[----:B------:R-:W-:Y:S01]  /*31e0*/  IMAD.U32 R13, RZ, RZ, UR4 ;  /* 0x00000004ff0d7e24 */ /* 0x000fe2000f8e00ff */
[----:B------:R-:W2:Y:S04]  /*31f0*/  SYNCS.PHASECHK.TRANS64.TRYWAIT P0, [UR5+0x140], R7 ;  /* 0x00014007ff0075a7 */ /* 0x000ea80008001105 */
[----:B------:R-:W-:Y:S01]  /*3200*/  PRMT R13, R10, 0x654, R13 ;  /* 0x000006540a0d7816 */ /* 0x000fe2000000000d */
[----:B-12---:R-:W-:Y:S06]  /*3210*/  @!P0 BRA `(.L_x_62) ;  /* 0x0000006400a08947 */ /* 0x006fec0003800000 */
.L_x_173:
[----:B------:R-:W-:Y:S01]  /*3220*/  ULEA UR4, UR6, UR37, 0x4 ;  /* 0x0000002506047291 */ /* 0x000fe2000f8e20ff */
[----:B------:R-:W-:Y:S01]  /*3230*/  SEL R2, R13, R2, !P2 ;  /* 0x000000020d027207 */ /* 0x000fe20005000000 */
[----:B------:R-:W-:Y:S01]  /*3240*/  UIADD3 UR5, UPT, UPT, UR5, 0x130, URZ ;  /* 0x0000013005057890 */ /* 0x000fe2000fffe0ff */
[----:B-1----:R-:W-:Y:S01]  /*3250*/  LEA R0, R11, UR37, 0x3 ;  /* 0x000000250b007c11 */ /* 0x002fe2000f8e18ff */
[----:B------:R-:W-:Y:S01]  /*3260*/  UIADD3 UR4, UPT, UPT, UR4, 0x1c0, URZ ;  /* 0x000001c004047890 */ /* 0x000fe2000fffe0ff */
[----:B------:R1:W-:Y:S01]  /*3270*/  @!P2 SYNCS.ARRIVE.TRANS64.RED RZ, [R2+URZ], R5 ;  /* 0x0000000502ffa9a7 */ /* 0x0003e200080004ff */
[----:B------:R-:W-:Y:S01]  /*3280*/  UIADD3 UR6, UPT, UPT, UR6, 0x1, URZ ;  /* 0x0000000106067890 */ /* 0x000fe2000fffe0ff */
[----:B------:R-:W-:-:S03]  /*3290*/  VIADD R3, R3, 0x1 ;  /* 0x0000000103037836 */ /* 0x000fc60000000000 */
[----:B------:R-:W-:Y:S02]  /*32a0*/  UISETP.NE.AND UP0, UPT, UR6, 0x2, UPT ;  /* 0x000000020600788c */ /* 0x000fe4000bf05270 */
[----:B------:R-:W-:Y:S01]  /*32b0*/  ISETP.NE.AND P0, PT, R3, 0x2, PT ;  /* 0x000000020300780c */ /* 0x000fe20003f05270 */
[----:B------:R-:W-:Y:S06]  /*32c0*/  UGETNEXTWORKID.BROADCAST [UR4], [UR5] ;  /* 0x00000000040073ca */ /* 0x000fec0008000100 */
[----:B------:R-:W-:Y:S02]  /*32d0*/  USEL UR4, URZ, 0x1, UP0 ;  /* 0x00000001ff047887 */ /* 0x000fe40008000000 */
[----:B------:R-:W-:-:S04]  /*32e0*/  USEL UR6, UR6, URZ, UP0 ;  /* 0x000000ff06067287 */ /* 0x000fc80008000000 */
[----:B------:R-:W-:Y:S02]  /*32f0*/  LOP3.LUT R12, R12, UR4, RZ, 0x3c, !PT ;  /* 0x000000040c0c7c12 */ /* 0x000fe4000f8e3cff */
[----:B-1----:R-:W-:-:S04]  /*3300*/  SHF.L.U32 R5, R9, 0x1f, RZ ;  /* 0x0000001f09057819 */ /* 0x002fc800000006ff */
[----:B------:R-:W1:Y:S02]  /*3310*/  SYNCS.PHASECHK.TRANS64.TRYWAIT P1, [R0+URZ+0x130], R5 ;  /* 0x00013005000075a7 */ /* 0x000e6400080211ff */
[----:B-1----:R-:W-:Y:S05]  /*3320*/  @!P1 BRA `(.L_x_63) ;  /* 0x0000006400749947 */ /* 0x002fea0003800000 */
.L_x_174:
[----:B------:R-:W-:Y:S01]  /*3330*/  LEA R4, R11, UR37, 0x4 ;  /* 0x000000250b047c11 */ /* 0x000fe2000f8e20ff */
[----:B-1----:R-:W-:Y:S01]  /*3340*/  VIADD R0, R0, 0x140 ;  /* 0x0000014000007836 */ /* 0x002fe20000000000 */
[----:B------:R-:W-:Y:S01]  /*3350*/  SEL R3, R3, RZ, P0 ;  /* 0x000000ff03037207 */ /* 0x000fe20000000000 */
[----:B------:R-:W-:-:S03]  /*3360*/  VIADD R11, R11, 0x1 ;  /* 0x000000010b0b7836 */ /* 0x000fc60000000000 */
[----:B------:R-:W1:Y:S01]  /*3370*/  LDS.128 R4, [R4+0x1c0] ;  /* 0x0001c00004047984 */ /* 0x000e620000000c00 */
[----:B------:R-:W-:Y:S02]  /*3380*/  PRMT R0, RZ, 0x654, R0 ;  /* 0x00000654ff007816 */ /* 0x000fe40000000000 */
[C---:B------:R-:W-:Y:S01]  /*3390*/  ISETP.NE.AND P1, PT, R11.reuse, 0x2, PT ;  /* 0x000000020b00780c */ /* 0x040fe20003f25270 */
[----:B------:R-:W-:Y:S01]  /*33a0*/  @!PT LDS RZ, [RZ] ;  /* 0x00000000fffff984 */ /* 0x000fe20000000800 */
[----:B------:R-:W-:Y:S01]  /*33b0*/  @!PT LDS RZ, [RZ] ;  /* 0x00000000fffff984 */ /* 0x000fe20000000800 */
[----:B------:R-:W-:Y:S01]  /*33c0*/  @!PT LDS RZ, [RZ] ;  /* 0x00000000fffff984 */ /* 0x000fe20000000800 */
[----:B------:R-:W-:Y:S01]  /*33d0*/  @!PT LDS RZ, [RZ] ;  /* 0x00000000fffff984 */ /* 0x000fe20000000800 */
[----:B------:R2:W-:Y:S06]  /*33e0*/  MEMBAR.ALL.CTA ;  /* 0x0000000000007992 */ /* 0x0005ec0000008000 */
[----:B--2---:R-:W2:Y:S01]  /*33f0*/  FENCE.VIEW.ASYNC.S ;  /* 0x00000000000073c6 */ /* 0x004ea20000000000 */
[----:B------:R-:W-:Y:S01]  /*3400*/  SEL R11, R11, RZ, P1 ;  /* 0x000000ff0b0b7207 */ /* 0x000fe20000800000 */
[----:B--2---:R2:W-:Y:S01]  /*3410*/  SYNCS.ARRIVE.TRANS64.RED.A1T0 RZ, [R0+URZ], RZ ;  /* 0x000000ff00ff79a7 */ /* 0x0045e200081004ff */
[----:B-1----:R-:W-:-:S02]  /*3420*/  LOP3.LUT P3, RZ, R6, 0x1, RZ, 0xc0, !PT ;  /* 0x0000000106ff7812 */ /* 0x002fc4000786c0ff */
[----:B------:R-:W-:-:S04]  /*3430*/  SEL R5, RZ, 0x1, P0 ;  /* 0x00000001ff057807 */ /* 0x000fc80000000000 */
[----:B------:R-:W-:Y:S02]  /*3440*/  LOP3.LUT R8, R8, R5, RZ, 0x3c, !PT ;  /* 0x0000000508087212 */ /* 0x000fe400078e3cff */
[----:B--2---:R-:W-:-:S04]  /*3450*/  SEL R0, RZ, 0x1, P1 ;  /* 0x00000001ff007807 */ /* 0x004fc80000800000 */
[----:B------:R-:W-:Y:S01]  /*3460*/  LOP3.LUT R9, R9, R0, RZ, 0x3c, !PT ;  /* 0x0000000009097212 */ /* 0x000fe200078e3cff */
[----:B------:R-:W-:Y:S06]  /*3470*/  @P3 BRA `(.L_x_64) ;  /* 0xfffffffc002c3947 */ /* 0x000fec000383ffff */
[----:B------:R-:W-:Y:S01]  /*3480*/  ULEA UR5, UR6, UR37, 0x3 ;  /* 0x0000002506057291 */ /* 0x000fe2000f8e18ff */
[----:B------:R-:W-:-:S08]  /*3490*/  SHF.L.U32 R3, R12, 0x1f, RZ ;  /* 0x0000001f0c037819 */ /* 0x000fd000000006ff */
[----:B------:R-:W1:Y:S02]  /*34a0*/  SYNCS.PHASECHK.TRANS64 P0, [UR5+0x140], R3 ;  /* 0x00014003ff0075a7 */ /* 0x000e640008001005 */
[----:B-1----:R-:W-:Y:S05]  /*34b0*/  @P0 BRA `(.L_x_65) ;  /* 0x0000000000080947 */ /* 0x002fea0003800000 */
[----:B------:R-:W1:Y:S02]  /*34c0*/  SYNCS.PHASECHK.TRANS64.TRYWAIT P0, [UR5+0x140], R3 ;  /* 0x00014003ff0075a7 */ /* 0x000e640008001105 */
[----:B-1----:R-:W-:Y:S05]  /*34d0*/  @!P0 BRA `(.L_x_66) ;  /* 0x00000064001c8947 */ /* 0x002fea0003800000 */
.L_x_65:
[----:B------:R-:W-:-:S04]  /*34e0*/  UIADD3 UR4, UPT, UPT, UR6, 0x1, URZ ;  /* 0x0000000106047890 */ /* 0x000fc8000fffe0ff */
[----:B------:R-:W-:-:S04]  /*34f0*/  UISETP.NE.AND UP0, UPT, UR4, 0x2, UPT ;  /* 0x000000020400788c */ /* 0x000fc8000bf05270 */
[----:B------:R-:W-:Y:S02]  /*3500*/  USEL UR7, URZ, 0x1, UP0 ;  /* 0x00000001ff077887 */ /* 0x000fe40008000000 */
[----:B------:R-:W-:-:S04]  /*3510*/  USEL UR4, UR4, URZ, UP0 ;  /* 0x000000ff04047287 */ /* 0x000fc80008000000 */
[----:B------:R-:W-:Y:S01]  /*3520*/  ULEA UR4, UR4, UR37, 0x3 ;  /* 0x0000002504047291 */ /* 0x000fe2000f8e18ff */
[----:B-1----:R-:W-:-:S04]  /*3530*/  LOP3.LUT R3, R12, UR7, RZ, 0x3c, !PT ;  /* 0x000000070c037c12 */ /* 0x002fc8000f8e3cff */
[----:B------:R-:W-:-:S04]  /*3540*/  SHF.L.U32 R0, R3, 0x1f, RZ ;  /* 0x0000001f03007819 */ /* 0x000fc800000006ff */
[----:B------:R-:W1:Y:S02]  /*3550*/  SYNCS.PHASECHK.TRANS64 P0, [UR4+0x140], R0 ;  /* 0x00014000ff0075a7 */ /* 0x000e640008001004 */
[----:B-1----:R-:W-:Y:S05]  /*3560*/  @P0 EXIT ;  /* 0x000000000000094d */ /* 0x002fea0003800000 */
[----:B------:R-:W-:Y:S02]  /*3570*/  SHF.L.U32 R3, R3, 0x1f, RZ ;  /* 0x0000001f03037819 */ /* 0x000fe400000006ff */
[----:B------:R-:W-:-:S07]  /*3580*/  MOV R0, UR4 ;  /* 0x0000000400007c02 */ /* 0x000fce0008000f00 */
.L_x_67:
[----:B-1----:R1:W2:Y:S02]  /*3590*/  SYNCS.PHASECHK.TRANS64.TRYWAIT P0, [R0+URZ+0x140], R3 ;  /* 0x00014003000075a7 */ /* 0x0022a400080011ff */
[----:B--2---:R-:W-:Y:S05]  /*35a0*/  @!P0 NANOSLEEP.SYNCS 0x989680 ;  /* 0x009896800000895d */ /* 0x004fea0003900000 */
[----:B------:R-:W2:Y:S02]  /*35b0*/  @!P0 SYNCS.PHASECHK.TRANS64 P0, [R0+URZ+0x140], R3 ;  /* 0x00014003000085a7 */ /* 0x000ea400080010ff */
[----:B--2---:R-:W-:Y:S05]  /*35c0*/  @P0 EXIT ;  /* 0x000000000000094d */ /* 0x004fea0003800000 */
[----:B------:R-:W-:Y:S05]  /*35d0*/  BRA `(.L_x_67) ;  /* 0xfffffffc00ec7947 */ /* 0x000fea000383ffff */
.L_x_60:
[----:B------:R-:W-:Y:S05]  /*35e0*/  BRA.U UP4, `(.L_x_68) ;  /* 0x0000001104a07547 */ /* 0x000fea000b800000 */
[----:B------:R-:W-:Y:S01]  /*35f0*/  UMOV UR6, 0x40 ;  /* 0x0000004000067882 */ /* 0x000fe20000000000 */
[----:B------:R-:W-:Y:S01]  /*3600*/  NOP ;  /* 0x0000000000007918 */ /* 0x000fe20000000000 */
[----:B------:R-:W-:Y:S01]  /*3610*/  ULEA UR6, UR37, UR6, 0x18 ;  /* 0x0000000625067291 */ /* 0x000fe2000f8ec0ff */
[----:B------:R-:W-:Y:S02]  /*3620*/  UMOV UR7, 0x400 ;  /* 0x0000040000077882 */ /* 0x000fe40000000000 */
[----:B------:R-:W-:-:S06]  /*3630*/  ULEA UR37, UR37, UR7, 0x18 ;  /* 0x0000000725257291 */ /* 0x000fcc000f8ec0ff */
[----:B------:R-:W1:Y:S02]  /*3640*/  LDS.U8 R2, [UR6+0x1c] ;  /* 0x00001c06ff027984 */ /* 0x000e640008000000 */
[----:B-1----:R-:W-:-:S13]  /*3650*/  ISETP.NE.AND P0, PT, R2, RZ, PT ;  /* 0x000000ff0200720c */ /* 0x002fda0003f05270 */
[----:B------:R-:W-:Y:S05]  /*3660*/  @P0 BRA `(.L_x_69) ;  /* 0x0000000400080947 */ /* 0x000fea0003800000 */
[----:B------:R-:W-:Y:S02]  /*3670*/  UISETP.NE.U32.AND UP0, UPT, UR5, 0x1, UPT ;  /* 0x000000010500788c */ /* 0x000fe4000bf05070 */
[----:B------:R-:W-:-:S07]  /*3680*/  UIADD3 UR8, UPT, UPT, UR6, 0x8, URZ ;  /* 0x0000000806087890 */ /* 0x000fce000fffe0ff */
[----:B------:R-:W-:Y:S05]  /*3690*/  BRA.U !UP0, `(.L_x_70) ;  /* 0x00000001089c7547 */ /* 0x000fea000b800000 */
[----:B------:R-:W-:Y:S01]  /*36a0*/  ELECT P0, URZ, PT ;  /* 0x0000000000ff782f */ /* 0x000fe20003800000 */
[----:B------:R-:W-:-:S12]  /*36b0*/  BSSY B0, `(.L_x_70) ;  /* 0x0000025000007945 */ /* 0x000fd80003800000 */
[----:B------:R-:W-:Y:S05]  /*36c0*/  @!P0 BRA `(.L_x_71) ;  /* 0x00000000008c8947 */ /* 0x000fea0003800000 */
[----:B------:R-:W-:-:S05]  /*36d0*/  UMOV UR7, 0x10 ;  /* 0x0000001000077882 */ /* 0x000fca0000000000 */
[----:B------:R-:W-:Y:S04]  /*36e0*/  DEPBAR.LE SB1, 0x36 ;  /* 0x00009d800000791a */ /* 0x000fe80000000000 */
[----:B------:R-:W1:Y:S02]  /*36f0*/  UTCATOMSWS.2CTA.FIND_AND_SET.ALIGN UP1, UR7, UR7 ;  /* 0x00000007000775e3 */ /* 0x000e640008220800 */
[----:B-1----:R-:W-:Y:S01]  /*3700*/  MOV R11, UR7 ;  /* 0x00000007000b7c02 */ /* 0x002fe20008000f00 */
[----:B------:R-:W-:Y:S06]  /*3710*/  BRA.U UP1, `(.L_x_72) ;  /* 0x0000000101187547 */ /* 0x000fec000b800000 */
.L_x_73:
[----:B------:R-:W-:Y:S05]  /*3720*/  NANOSLEEP 0x64 ;  /* 0x000000640000795d */ /* 0x000fea0003800000 */
[----:B------:R-:W-:-:S05]  /*3730*/  UMOV UR7, 0x10 ;  /* 0x0000001000077882 */ /* 0x000fca0000000000 */
[----:B------:R-:W-:Y:S04]  /*3740*/  DEPBAR.LE SB1, 0x36 ;  /* 0x00009d800000791a */ /* 0x000fe80000000000 */
[----:B------:R-:W1:Y:S02]  /*3750*/  UTCATOMSWS.2CTA.FIND_AND_SET.ALIGN UP1, UR7, UR7 ;  /* 0x00000007000775e3 */ /* 0x000e640008220800 */
[----:B-1----:R-:W-:Y:S01]  /*3760*/  MOV R11, UR7 ;  /* 0x00000007000b7c02 */ /* 0x002fe20008000f00 */
[----:B------:R-:W-:Y:S05]  /*3770*/  BRA.U !UP1, `(.L_x_73) ;  /* 0xfffffffd09e87547 */ /* 0x000fea000b83ffff */
.L_x_72:
[----:B------:R-:W1:Y:S01]  /*3780*/  LDS R5, [UR6+0x10] ;  /* 0x00001006ff057984 */ /* 0x000e620008000800 */
[----:B------:R-:W-:Y:S01]  /*3790*/  IMAD.U32 R3, RZ, RZ, UR37 ;  /* 0x00000025ff037e24 */ /* 0x000fe2000f8e00ff */
[----:B------:R-:W-:-:S03]  /*37a0*/  MOV R2, UR4 ;  /* 0x0000000400027c02 */ /* 0x000fc60008000f00 */
[----:B------:R-:W-:Y:S01]  /*37b0*/  VIADD R3, R3, 0x1e0 ;  /* 0x000001e003037836 */ /* 0x000fe20000000000 */
[----:B-1----:R-:W-:-:S04]  /*37c0*/  SHF.L.U32 R5, R5, 0x1f, RZ ;  /* 0x0000001f05057819 */ /* 0x002fc800000006ff */
[----:B------:R-:W1:Y:S02]  /*37d0*/  SYNCS.PHASECHK.TRANS64.TRYWAIT P0, [UR6+0x8], R5 ;  /* 0x00000805ff0075a7 */ /* 0x000e640008001106 */
[----:B-1----:R-:W-:Y:S05]  /*37e0*/  @P0 BRA `(.L_x_74) ;  /* 0x0000000000080947 */ /* 0x002fea0003800000 */
[----:B------:R-:W1:Y:S02]  /*37f0*/  SYNCS.PHASECHK.TRANS64.TRYWAIT P0, [UR6+0x8], R5 ;  /* 0x00000805ff0075a7 */ /* 0x000e640008001106 */
[----:B-1----:R-:W-:Y:S05]  /*3800*/  @!P0 BRA `(.L_x_75) ;  /* 0x0000006000688947 */ /* 0x002fea0003800000 */
.L_x_74:
[----:B-1----:R-:W-:Y:S01]  /*3810*/  HFMA2 R4, -RZ, RZ, 0, 5.9604644775390625e-08 ;  /* 0x00000001ff047431 */ /* 0x002fe200000001ff */
[----:B------:R-:W-:Y:S01]  /*3820*/  UPRMT UR7, UR4, 0x654, UR8 ;  /* 0x0000065404077896 */ /* 0x000fe20008000008 */
[----:B------:R-:W-:Y:S01]  /*3830*/  IMAD.MOV.U32 R6, RZ, RZ, 0xffff ;  /* 0x0000ffffff067424 */ /* 0x000fe200078e00ff */
[----:B------:R-:W-:Y:S01]  /*3840*/  PRMT R2, R2, 0x654, R3 ;  /* 0x0000065402027816 */ /* 0x000fe20000000003 */
[----:B------:R-:W-:Y:S02]  /*3850*/  IMAD.MOV.U32 R5, RZ, RZ, 0x4 ;  /* 0x00000004ff057424 */ /* 0x000fe400078e00ff */
[----:B------:R-:W-:Y:S01]  /*3860*/  IMAD.SHL.U32 R9, R11, 0x20, RZ ;  /* 0x000000200b097824 */ /* 0x000fe200078e00ff */
[----:B------:R-:W-:Y:S02]  /*3870*/  MOV R3, UR7 ;  /* 0x0000000700037c02 */ /* 0x000fe40008000f00 */
[-C--:B------:R-:W-:Y:S01]  /*3880*/  SHF.L.U32 R7, R6, R11.reuse, RZ ;  /* 0x0000000b06077219 */ /* 0x080fe200000006ff */
[----:B------:R1:W-:Y:S01]  /*3890*/  SYNCS.ARRIVE.TRANS64.RED RZ, [UR7], R5 ;  /* 0x00000005ffff79a7 */ /* 0x0003e20008000407 */
[----:B------:R-:W-:Y:S01]  /*38a0*/  SHF.L.U32 R6, R4, R11, RZ ;  /* 0x0000000b04067219 */ /* 0x000fe200000006ff */
[----:B------:R1:W-:Y:S04]  /*38b0*/  STS [UR37+0x1e0], R9 ;  /* 0x0001e009ff007988 */ /* 0x0003e80008000825 */
[----:B------:R1:W-:Y:S04]  /*38c0*/  STAS [R2.64], R11 ;  /* 0x0000000b02007dbd */ /* 0x0003e8000c0008ff */
[----:B------:R1:W-:Y:S04]  /*38d0*/  ATOMS.OR RZ, [UR6+0x14], R7 ;  /* 0x00001407ffff798c */ /* 0x0003e8000b000006 */
[----:B------:R1:W-:Y:S04]  /*38e0*/  ATOMS.OR RZ, [UR6+0x18], R6 ;  /* 0x00001806ffff798c */ /* 0x0003e8000b000006 */
[----:B------:R1:W-:Y:S02]  /*38f0*/  ATOMS.XOR RZ, [UR6+0x10], R4 ;  /* 0x00001004ffff798c */ /* 0x0003e4000b800006 */
.L_x_71:
[----:B------:R-:W-:Y:S05]  /*3900*/  BSYNC B0 ;  /* 0x0000000000007941 */ /* 0x000fea0003800000 */
.L_x_70:
[----:B------:R-:W-:Y:S05]  /*3910*/  BRA.U UP0, `(.L_x_76) ;  /* 0x00000001006c7547 */ /* 0x000fea000b800000 */
[----:B------:R-:W-:-:S03]  /*3920*/  UMOV UR7, 0xffffffff ;  /* 0xffffffff00077882 */ /* 0x000fc60000000000 */
[----:B------:R-:W-:Y:S05]  /*3930*/  BRA.DIV UR7, `(.L_x_77) ;  /* 0x0000006207347947 */ /* 0x000fea000b800000 */
[----:B------:R-:W-:-:S13]  /*3940*/  ELECT P6, URZ, PT ;  /* 0x0000000000ff782f */ /* 0x000fda00038c0000 */
.L_x_178:
[----:B------:R-:W-:Y:S05]  /*3950*/  @!P6 BRA `(.L_x_76) ;  /* 0x00000000005ce947 */ /* 0x000fea0003800000 */
[----:B-1----:R-:W1:Y:S02]  /*3960*/  LDS R3, [UR6+0x10] ;  /* 0x00001006ff037984 */ /* 0x002e640008000800 */
[----:B-1----:R-:W-:-:S04]  /*3970*/  SHF.L.U32 R3, R3, 0x1f, RZ ;  /* 0x0000001f03037819 */ /* 0x002fc800000006ff */
[----:B------:R-:W1:Y:S02]  /*3980*/  SYNCS.PHASECHK.TRANS64.TRYWAIT P0, [UR6+0x8], R3 ;  /* 0x00000803ff0075a7 */ /* 0x000e640008001106 */
[----:B-1----:R-:W-:Y:S05]  /*3990*/  @P0 BRA `(.L_x_78) ;  /* 0x0000000000080947 */ /* 0x002fea0003800000 */
[----:B------:R-:W1:Y:S02]  /*39a0*/  SYNCS.PHASECHK.TRANS64.TRYWAIT P0, [UR6+0x8], R3 ;  /* 0x00000803ff0075a7 */ /* 0x000e640008001106 */
[----:B-1----:R-:W-:Y:S05]  /*39b0*/  @!P0 BRA `(.L_x_79) ;  /* 0x0000006000348947 */ /* 0x002fea0003800000 */
.L_x_78:
[----:B------:R-:W2:Y:S01]  /*39c0*/  LDS R5, [UR37+0x1e0] ;  /* 0x0001e025ff057984 */ /* 0x000ea20008000800 */
[----:B-1----:R-:W-:Y:S02]  /*39d0*/  HFMA2 R2, -RZ, RZ, 0, 5.9604644775390625e-08 ;  /* 0x00000001ff027431 */ /* 0x002fe400000001ff */
[----:B------:R-:W-:Y:S01]  /*39e0*/  IMAD.MOV.U32 R3, RZ, RZ, 0xffff ;  /* 0x0000ffffff037424 */ /* 0x000fe200078e00ff */
[----:B------:R-:W-:Y:S01]  /*39f0*/  UPRMT UR7, UR4, 0x654, UR8 ;  /* 0x0000065404077896 */ /* 0x000fe20008000008 */
[----:B--2---:R-:W-:-:S03]  /*3a00*/  IMAD.SHL.U32 R4, R5, 0x20, RZ ;  /* 0x0000002005047824 */ /* 0x004fc600078e00ff */
[-C--:B------:R-:W-:Y:S02]  /*3a10*/  SHF.L.U32 R3, R3, R5.reuse, RZ ;  /* 0x0000000503037219 */ /* 0x080fe400000006ff */
[----:B------:R-:W-:Y:S01]  /*3a20*/  SHF.L.U32 R5, R2, R5, RZ ;  /* 0x0000000502057219 */ /* 0x000fe200000006ff */
[----:B------:R2:W-:Y:S04]  /*3a30*/  STS [UR37+0x1e0], R4 ;  /* 0x0001e004ff007988 */ /* 0x0005e80008000825 */
[----:B------:R2:W-:Y:S04]  /*3a40*/  ATOMS.OR RZ, [UR6+0x14], R3 ;  /* 0x00001403ffff798c */ /* 0x0005e8000b000006 */
[----:B------:R2:W-:Y:S01]  /*3a50*/  ATOMS.OR RZ, [UR6+0x18], R5 ;  /* 0x00001805ffff798c */ /* 0x0005e2000b000006 */
[----:B------:R-:W-:Y:S03]  /*3a60*/  SYNCS.ARRIVE.TRANS64.RED.A1T0 RZ, [UR7], RZ ;  /* 0x000000ffffff79a7 */ /* 0x000fe60008100407 */
[----:B------:R2:W-:Y:S01]  /*3a70*/  ATOMS.XOR RZ, [UR6+0x10], R2 ;  /* 0x00001002ffff798c */ /* 0x0005e2000b800006 */
[----:B------:R-:W-:Y:S05]  /*3a80*/  BRA `(.L_x_76) ;  /* 0x0000000000107947 */ /* 0x000fea0003800000 */
.L_x_69:
[----:B------:R-:W-:-:S05]  /*3a90*/  MOV R2, 0xffffffff ;  /* 0xffffffff00027802 */ /* 0x000fca0000000f00 */
[----:B------:R1:W-:Y:S02]  /*3aa0*/  STS [UR37+0x1e0], R2 ;  /* 0x0001e002ff007988 */ /* 0x0003e40008000825 */
[----:B-1----:R-:W-:Y:S02]  /*3ab0*/  MOV R2, 0x3ad0 ;  /* 0x00003ad000027802 */ /* 0x002fe40000000f00 */
[----:B-----5:R-:W-:Y:S05]  /*3ac0*/  CALL.REL.NOINC `($__internal_1_$__cuda_sm10x_tcgen05_guardrail_trap_phase_invalid_during_alloc) ;  /* 0x00000064007c7944 */ /* 0x020fea0003c00000 */
.L_x_76:
[----:B------:R-:W-:Y:S05]  /*3ad0*/  WARPSYNC.ALL ;  /* 0x0000000000007948 */ /* 0x000fea0003800000 */
[----:B------:R-:W3:Y:S01]  /*3ae0*/  S2UR UR8, SR_CgaCtaId ;  /* 0x00000000000879c3 */ /* 0x000ee20000008800 */
[----:B------:R-:W-:Y:S01]  /*3af0*/  UMOV UR6, 0x400 ;  /* 0x0000040000067882 */ /* 0x000fe20000000000 */
[----:B------:R-:W-:-:S06]  /*3b00*/  NOP ;  /* 0x0000000000007918 */ /* 0x000fcc0000000000 */
[----:B------:R-:W-:Y:S06]  /*3b10*/  BAR.ARV 0x6, 0xa0 ;  /* 0x0182800000007b1d */ /* 0x000fec0000002000 */
[----:B------:R-:W-:Y:S01]  /*3b20*/  LOP3.LUT R0, R0, 0xffff, RZ, 0xc0, !PT ;  /* 0x0000ffff00007812 */ /* 0x000fe200078ec0ff */
[----:B-1----:R-:W-:Y:S01]  /*3b30*/  IMAD.MOV.U32 R9, RZ, RZ, 0x1 ;  /* 0x00000001ff097424 */ /* 0x002fe200078e00ff */
[----:B------:R-:W-:Y:S01]  /*3b40*/  LOP3.LUT R8, R8, 0xffff, RZ, 0xc0, !PT ;  /* 0x0000ffff08087812 */ /* 0x000fe200078ec0ff */
[----:B------:R-:W-:Y:S01]  /*3b50*/  UMOV UR22, URZ ;  /* 0x000000ff00167c82 */ /* 0x000fe20008000000 */
[----:B------:R-:W-:Y:S01]  /*3b60*/  R2UR UR12, R0 ;  /* 0x00000000000c72ca */ /* 0x000fe200000e0000 */
[----:B------:R-:W-:Y:S01]  /*3b70*/  UMOV UR21, URZ ;  /* 0x000000ff00157c82 */ /* 0x000fe20008000000 */
[----:B------:R-:W-:Y:S01]  /*3b80*/  R2UR UR13, R8 ;  /* 0x00000000080d72ca */ /* 0x000fe200000e0000 */
[----:B------:R-:W-:Y:S01]  /*3b90*/  IMAD.MOV.U32 R8, RZ, RZ, RZ ;  /* 0x000000ffff087224 */ /* 0x000fe200078e00ff */
[----:B------:R-:W-:Y:S01]  /*3ba0*/  UMOV UR20, URZ ;  /* 0x000000ff00147c82 */ /* 0x000fe20008000000 */
[----:B------:R-:W-:-:S02]  /*3bb0*/  UISETP.NE.AND UP2, UPT, UR5, URZ, UPT ;  /* 0x000000ff0500728c */ /* 0x000fc4000bf45270 */
[----:B---3--:R-:W-:Y:S01]  /*3bc0*/  ULEA UR8, UR8, UR6, 0x18 ;  /* 0x0000000608087291 */ /* 0x008fe2000f8ec0ff */
[----:B------:R-:W1:Y:S03]  /*3bd0*/  LDCU UR6, c[0x0][0x38c] ;  /* 0x00007180ff0677ac */ /* 0x000e660008000800 */
[----:B------:R-:W-:Y:S02]  /*3be0*/  UIADD3 UR14, UPT, UPT, UR8, 0x8400, URZ ;  /* 0x00008400080e7890 */ /* 0x000fe4000fffe0ff */
[----:B------:R-:W-:-:S03]  /*3bf0*/  UIADD3 UR15, UPT, UPT, UR8, 0x28400, URZ ;  /* 0x00028400080f7890 */ /* 0x000fc6000fffe0ff */
[----:B--2---:R-:W2:Y:S01]  /*3c00*/  LDS R2, [UR8+0x1e0] ;  /* 0x0001e008ff027984 */ /* 0x004ea20008000800 */
[----:B------:R-:W-:Y:S02]  /*3c10*/  USHF.R.U32.HI UR14, URZ, 0x4, UR14 ;  /* 0x00000004ff0e7899 */ /* 0x000fe4000801160e */
[----:B------:R-:W-:Y:S02]  /*3c20*/  USHF.R.U32.HI UR15, URZ, 0x4, UR15 ;  /* 0x00000004ff0f7899 */ /* 0x000fe4000801160f */
[----:B------:R-:W-:Y:S02]  /*3c30*/  ULOP3.LUT UR14, UR14, 0x3fff, URZ, 0xc0, !UPT ;  /* 0x00003fff0e0e7892 */ /* 0x000fe4000f8ec0ff */
[----:B------:R-:W-:Y:S02]  /*3c40*/  ULOP3.LUT UR15, UR15, 0x3fff, URZ, 0xc0, !UPT ;  /* 0x00003fff0f0f7892 */ /* 0x000fe4000f8ec0ff */
[----:B------:R-:W-:Y:S02]  /*3c50*/  ULOP3.LUT UR14, UR14, 0x10000, URZ, 0xfc, !UPT ;  /* 0x000100000e0e7892 */ /* 0x000fe4000f8efcff */
[----:B-1----:R-:W-:-:S02]  /*3c60*/  UIADD3 UR6, UPT, UPT, UR6, 0x3f, URZ ;  /* 0x0000003f06067890 */ /* 0x002fc4000fffe0ff */
[----:B------:R-:W-:Y:S02]  /*3c70*/  ULOP3.LUT UR15, UR15, 0x10000, URZ, 0xfc, !UPT ;  /* 0x000100000f0f7892 */ /* 0x000fe4000f8efcff */
[----:B------:R-:W-:Y:S01]  /*3c80*/  USHF.R.S32.HI UR7, URZ, 0x1f, UR6 ;  /* 0x0000001fff077899 */ /* 0x000fe20008011406 */
[----:B------:R-:W-:Y:S01]  /*3c90*/  UMOV UR28, 0x0 ;  /* 0x00000000001c7882 */ /* 0x000fe20000000000 */
[----:B------:R-:W-:Y:S02]  /*3ca0*/  UMOV UR29, 0x10200490 ;  /* 0x10200490001d7882 */ /* 0x000fe40000000000 */
[----:B------:R-:W-:Y:S01]  /*3cb0*/  ULEA.HI UR7, UR7, UR6, URZ, 0x6 ;  /* 0x0000000607077291 */ /* 0x000fe2000f8f30ff */
[----:B------:R-:W-:Y:S01]  /*3cc0*/  UMOV UR26, 0x0 ;  /* 0x00000000001a7882 */ /* 0x000fe20000000000 */
[----:B------:R-:W-:Y:S02]  /*3cd0*/  UMOV UR27, 0x10200490 ;  /* 0x10200490001b7882 */ /* 0x000fe40000000000 */
[----:B------:R-:W-:-:S04]  /*3ce0*/  USHF.R.S32.HI UR7, URZ, 0x6, UR7 ;  /* 0x00000006ff077899 */ /* 0x000fc80008011407 */
[----:B------:R-:W-:-:S04]  /*3cf0*/  UISETP.LT.AND UP0, UPT, UR7, 0x1, UPT ;  /* 0x000000010700788c */ /* 0x000fc8000bf01270 */
[----:B------:R-:W-:Y:S01]  /*3d00*/  USEL UR23, UR7, 0x1, !UP0 ;  /* 0x0000000107177887 */ /* 0x000fe2000c000000 */
[----:B--2---:R-:W-:Y:S02]  /*3d10*/  R2UR UR24, R2 ;  /* 0x00000000021872ca */ /* 0x004fe400000e0000 */
[----:B------:R-:W-:-:S13]  /*3d20*/  CS2R R2, SRZ ;  /* 0x0000000000027805 */ /* 0x000fda000001ff00 */
.L_x_87:
[C---:B------:R-:W-:Y:S02]  /*3d30*/  LEA R0, R8.reuse, UR8, 0x3 ;  /* 0x0000000808007c11 */ /* 0x040fe4000f8e18ff */
[----:B------:R-:W-:Y:S02]  /*3d40*/  SHF.L.U32 R5, R3, 0x1f, RZ ;  /* 0x0000001f03057819 */ /* 0x000fe400000006ff */
[----:B------:R-:W-:Y:S02]  /*3d50*/  LEA R4, R8, UR8, 0x4 ;  /* 0x0000000808047c11 */ /* 0x000fe4000f8e20ff */
[----:B------:R-:W1:Y:S02]  /*3d60*/  SYNCS.PHASECHK.TRANS64.TRYWAIT P0, [R0+URZ+0x130], R5 ;  /* 0x00013005000075a7 */ /* 0x000e6400080011ff */
[----:B-1-34-:R-:W-:Y:S05]  /*3d70*/  @!P0 BRA `(.L_x_80) ;  /* 0x0000005c005c8947 */ /* 0x01afea0003800000 */
.L_x_179:
[----:B-1----:R-:W1:Y:S01]  /*3d80*/  LDS.128 R4, [R4+0x1c0] ;  /* 0x0001c00004047984 */ /* 0x002e620000000c00 */
[----:B------:R-:W-:Y:S02]  /*3d90*/  VIADD R0, R0, 0x140 ;  /* 0x0000014000007836 */ /* 0x000fe40000000000 */
[----:B------:R-:W-:Y:S01]  /*3da0*/  VIADD R8, R8, 0x1 ;  /* 0x0000000108087836 */ /* 0x000fe20000000000 */
[----:B------:R-:W-:Y:S01]  /*3db0*/  @!PT LDS RZ, [RZ] ;  /* 0x00000000fffff984 */ /* 0x000fe20000000800 */
[----:B------:R-:W-:Y:S01]  /*3dc0*/  @!PT LDS RZ, [RZ] ;  /* 0x00000000fffff984 */ /* 0x000fe20000000800 */
[----:B------:R-:W-:Y:S01]  /*3dd0*/  @!PT LDS RZ, [RZ] ;  /* 0x00000000fffff984 */ /* 0x000fe20000000800 */
[----:B------:R-:W-:Y:S01]  /*3de0*/  @!PT LDS RZ, [RZ] ;  /* 0x00000000fffff984 */ /* 0x000fe20000000800 */
[----:B------:R2:W-:Y:S06]  /*3df0*/  MEMBAR.ALL.CTA ;  /* 0x0000000000007992 */ /* 0x0005ec0000008000 */
[----:B--2---:R-:W2:Y:S01]  /*3e00*/  FENCE.VIEW.ASYNC.S ;  /* 0x00000000000073c6 */ /* 0x004ea20000000000 */
[----:B------:R-:W-:-:S04]  /*3e10*/  PRMT R0, RZ, 0x654, R0 ;  /* 0x00000654ff007816 */ /* 0x000fc80000000000 */
[----:B--2---:R2:W-:Y:S01]  /*3e20*/  SYNCS.ARRIVE.TRANS64.RED.A1T0 RZ, [R0+URZ], RZ ;  /* 0x000000ff00ff79a7 */ /* 0x0045e200081004ff */
[----:B-1----:R-:W-:Y:S01]  /*3e30*/  LOP3.LUT P1, RZ, R6, 0x1, RZ, 0xc0, !PT ;  /* 0x0000000106ff7812 */ /* 0x002fe2000782c0ff */
[----:B--2---:R-:W-:-:S12]  /*3e40*/  BRA.U UP2, `(.L_x_81) ;  /* 0x0000000102e07547 */ /* 0x004fd8000b800000 */
[----:B------:R-:W1:Y:S01]  /*3e50*/  LDCU UR6, c[0x0][0x38c] ;  /* 0x00007180ff0677ac */ /* 0x000e620008000800 */
[----:B------:R-:W-:Y:S02]  /*3e60*/  PLOP3.LUT P2, PT, PT, PT, PT, 0x80, 0x8 ;  /* 0x000000000008781c */ /* 0x000fe40003f4f070 */
[----:B------:R-:W-:Y:S01]  /*3e70*/  SHF.L.U32 R5, R9, 0x1f, RZ ;  /* 0x0000001f09057819 */ /* 0x000fe200000006ff */
[----:B------:R-:W-:Y:S02]  /*3e80*/  ULEA UR10, UR22, UR8, 0x3 ;  /* 0x00000008160a7291 */ /* 0x000fe4000f8e18ff */
[----:B------:R-:W-:Y:S02]  /*3e90*/  ULEA UR11, UR22, UR24, 0x7 ;  /* 0x00000018160b7291 */ /* 0x000fe4000f8e38ff */
[----:B-1----:R-:W-:-:S06]  /*3ea0*/  UISETP.GE.AND UP0, UPT, UR6, 0x1, UPT ;  /* 0x000000010600788c */ /* 0x002fcc000bf06270 */
[----:B------:R-:W-:-:S05]  /*3eb0*/  PLOP3.LUT P0, PT, PT, PT, UP0, 0x80, 0x8 ;  /* 0x000000000008781c */ /* 0x000fca0003f0f008 */
[----:B------:R-:W-:-:S08]  /*3ec0*/  @UP0 ULEA UR6, UR21, UR8, 0x3 ;  /* 0x0000000815060291 */ /* 0x000fd0000f8e18ff */
[----:B------:R-:W-:-:S04]  /*3ed0*/  @P0 SHF.L.U32 R0, R2, 0x1f, RZ ;  /* 0x0000001f02000819 */ /* 0x000fc800000006ff */
[----:B------:R1:W2:Y:S01]  /*3ee0*/  @P0 SYNCS.PHASECHK.TRANS64.TRYWAIT P2, [UR6], R0 ;  /* 0x00000000ff0005a7 */ /* 0x0002a20008041106 */
[----:B------:R-:W3:Y:S02]  /*3ef0*/  SYNCS.PHASECHK.TRANS64.TRYWAIT P0, [UR10+0x170], R5 ;  /* 0x00017005ff0075a7 */ /* 0x000ee4000800110a */
[----:B-123--:R-:W-:Y:S05]  /*3f00*/  @!P0 BRA `(.L_x_82) ;  /* 0x0000005c000c8947 */ /* 0x00efea0003800000 */
.L_x_181:
[----:B------:R-:W-:Y:S01]  /*3f10*/  UMOV UR19, UR20 ;  /* 0x0000001400137c82 */ /* 0x000fe20008000000 */
[----:B------:R-:W-:Y:S05]  /*3f20*/  BRA.U !UP0, `(.L_x_83) ;  /* 0x0000000108987547 */ /* 0x000fea000b800000 */
[----:B------:R-:W-:Y:S02]  /*3f30*/  UIADD3 UR19, UPT, UPT, UR23, UR20, URZ ;  /* 0x0000001417137290 */ /* 0x000fe4000fffe0ff */
[----:B------:R-:W-:Y:S01]  /*3f40*/  UPLOP3.LUT UP3, UPT, UPT, UPT, UPT, 0x40, 0x4 ;  /* 0x000000000004789c */ /* 0x000fe20003f6e870 */
[----:B------:R-:W-:Y:S01]  /*3f50*/  UMOV UR18, UR7 ;  /* 0x0000000700127c82 */ /* 0x000fe20008000000 */
[----:B------:R-:W-:-:S09]  /*3f60*/  UMOV UR17, UR21 ;  /* 0x0000001500117c82 */ /* 0x000fd20008000000 */
.L_x_86:
[----:B--2---:R-:W-:Y:S01]  /*3f70*/  ULEA UR9, UR17, UR8, 0x3 ;  /* 0x0000000811097291 */ /* 0x004fe2000f8e18ff */
[----:B---3--:R-:W-:Y:S11]  /*3f80*/  @P2 BRA `(.L_x_84) ;  /* 0x00000000000c2947 */ /* 0x008ff60003800000 */
[----:B-1----:R-:W-:Y:S04]  /*3f90*/  SHF.L.U32 R5, R2, 0x1f, RZ ;  /* 0x0000001f02057819 */ /* 0x002fe800000006ff */
[----:B------:R-:W1:Y:S02]  /*3fa0*/  SYNCS.PHASECHK.TRANS64.TRYWAIT P0, [UR9], R5 ;  /* 0x00000005ff0075a7 */ /* 0x000e640008001109 */
[----:B-1----:R-:W-:Y:S05]  /*3fb0*/  @!P0 BRA `(.L_x_85) ;  /* 0x0000005800f88947 */ /* 0x002fea0003800000 */
.L_x_84:
[----:B------:R-:W-:Y:S01]  /*3fc0*/  UISETP.NE.AND UP0, UPT, UR18, 0x1, UPT ;  /* 0x000000011200788c */ /* 0x000fe2000bf05270 */
[----:B------:R-:W-:Y:S01]  /*3fd0*/  PLOP3.LUT P2, PT, PT, PT, PT, 0x80, 0x8 ;  /* 0x000000000008781c */ /* 0x000fe20003f4f070 */
[----:B------:R-:W-:Y:S02]  /*3fe0*/  UIADD3 UR21, UPT, UPT, UR17, 0x1, URZ ;  /* 0x0000000111157890 */ /* 0x000fe4000fffe0ff */
[----:B------:R-:W-:Y:S02]  /*3ff0*/  ULEA UR30, UR17, UR15, 0x8 ;  /* 0x0000000f111e7291 */ /* 0x000fe4000f8e40ff */
[----:B------:R-:W-:Y:S01]  /*4000*/  UISETP.NE.AND UP1, UPT, UR21, 0x10, UPT ;  /* 0x000000101500788c */ /* 0x000fe2000bf25270 */
[----:B------:R-:W-:Y:S01]  /*4010*/  PLOP3.LUT P0, PT, PT, PT, UP0, 0x80, 0x8 ;  /* 0x000000000008781c */ /* 0x000fe20003f0f008 */
[----:B------:R-:W-:Y:S02]  /*4020*/  ULEA UR32, UR17, UR14, 0x9 ;  /* 0x0000000e11207291 */ /* 0x000fe4000f8e48ff */
[----:B------:R-:W-:Y:S02]  /*4030*/  USEL UR16, URZ, 0x1, UP1 ;  /* 0x00000001ff107887 */ /* 0x000fe40008800000 */
[----:B------:R-:W-:Y:S02]  /*4040*/  USEL UR21, UR21, URZ, UP1 ;  /* 0x000000ff15157287 */ /* 0x000fe40008800000 */
[----:B------:R-:W-:Y:S02]  /*4050*/  UIADD3 UR36, UPT, UPT, UR30, 0x2, URZ ;  /* 0x000000021e247890 */ /* 0x000fe4000fffe0ff */
[----:B------:R-:W-:Y:S01]  /*4060*/  @UP0 ULEA UR6, UR21, UR8, 0x3 ;  /* 0x0000000815060291 */ /* 0x000fe2000f8e18ff */
[----:B------:R-:W-:Y:S01]  /*4070*/  LOP3.LUT R2, R2, UR16, RZ, 0x3c, !PT ;  /* 0x0000001002027c12 */ /* 0x000fe2000f8e3cff */
[----:B------:R-:W-:Y:S02]  /*4080*/  UIADD3 UR34, UPT, UPT, UR32, 0x2, URZ ;  /* 0x0000000220227890 */ /* 0x000fe4000fffe0ff */
[----:B------:R-:W-:Y:S01]  /*4090*/  UIADD3 UR9, UPT, UPT, UR9, 0x80, URZ ;  /* 0x0000008009097890 */ /* 0x000fe2000fffe0ff */
[----:B-1----:R-:W-:Y:S01]  /*40a0*/  @P0 SHF.L.U32 R0, R2, 0x1f, RZ ;  /* 0x0000001f02000819 */ /* 0x002fe200000006ff */
[----:B------:R-:W-:Y:S01]  /*40b0*/  UMOV UR31, 0x80004020 ;  /* 0x80004020001f7882 */ /* 0x000fe20000000000 */
[----:B------:R-:W-:Y:S01]  /*40c0*/  UMOV UR33, 0x80004020 ;  /* 0x8000402000217882 */ /* 0x000fe20000000000 */
[----:B------:R-:W-:Y:S01]  /*40d0*/  UMOV UR37, 0x80004020 ;  /* 0x8000402000257882 */ /* 0x000fe20000000000 */
[----:B------:R2:W3:Y:S01]  /*40e0*/  @P0 SYNCS.PHASECHK.TRANS64.TRYWAIT P2, [UR6], R0 ;  /* 0x00000000ff0005a7 */ /* 0x0004e20008041106 */
[----:B------:R-:W-:Y:S01]  /*40f0*/  UIADD3 UR20, UPT, UPT, UR20, 0x1, URZ ;  /* 0x0000000114147890 */ /* 0x000fe2000fffe0ff */
[----:B------:R2:W-:Y:S01]  /*4100*/  UTCQMMA.2CTA gdesc[UR32], gdesc[UR30], tmem[UR11], tmem[UR28], idesc[UR29], UP3 ;  /* 0x00ff1c1e200075ea */ /* 0x0005e20009a0030b */
[----:B------:R-:W-:Y:S02]  /*4110*/  UIADD3 UR18, UPT, UPT, UR18, -0x1, URZ ;  /* 0xffffffff12127890 */ /* 0x000fe4000fffe0ff */
[----:B------:R-:W-:Y:S02]  /*4120*/  UISETP.NE.AND UP0, UPT, UR20, UR19, UPT ;  /* 0x000000131400728c */ /* 0x000fe4000bf05270 */
[----:B------:R-:W-:Y:S01]  /*4130*/  UPLOP3.LUT UP3, UPT, UPT, UPT, UPT, 0x80, 0x8 ;  /* 0x000000000008789c */ /* 0x000fe20003f6f070 */
[----:B------:R-:W-:Y:S01]  /*4140*/  UMOV UR35, 0x80004020 ;  /* 0x8000402000237882 */ /* 0x000fe20000000000 */
[----:B------:R-:W-:Y:S01]  /*4150*/  UMOV UR17, UR21 ;  /* 0x0000001500117c82 */ /* 0x000fe20008000000 */
[----:B------:R2:W-:Y:S01]  /*4160*/  UTCQMMA.2CTA gdesc[UR34], gdesc[UR36], tmem[UR11], tmem[UR26], idesc[UR27], UPT ;  /* 0x00ff1a24220075ea */ /* 0x0005e2000ba0030b */
[----:B------:R2:W-:Y:S03]  /*4170*/  UTCBAR.2CTA.MULTICAST [UR9], URZ, UR13 ;  /* 0x000000ff090073e9 */ /* 0x0005e6000820080d */
[----:B------:R-:W-:Y:S05]  /*4180*/  BRA.U UP0, `(.L_x_86) ;  /* 0xfffffffd00787547 */ /* 0x000fea000b83ffff */
.L_x_83:
[----:B------:R-:W-:Y:S01]  /*4190*/  UIADD3 UR10, UPT, UPT, UR10, 0x150, URZ ;  /* 0x000001500a0a7890 */ /* 0x000fe2000fffe0ff */
[----:B------:R-:W-:-:S08]  /*41a0*/  UMOV UR20, UR19 ;  /* 0x0000001300147c82 */ /* 0x000fd00008000000 */
[----:B------:R4:W-:Y:S01]  /*41b0*/  UTCBAR.2CTA.MULTICAST [UR10], URZ, UR12 ;  /* 0x000000ff0a0073e9 */ /* 0x0009e2000820080c */
[----:B------:R-:W-:Y:S02]  /*41c0*/  NOP ;  /* 0x0000000000007918 */ /* 0x000fe40000000000 */
.L_x_81:
[----:B------:R-:W-:Y:S01]  /*41d0*/  UIADD3 UR22, UPT, UPT, UR22, 0x1, URZ ;  /* 0x0000000116167890 */ /* 0x000fe2000fffe0ff */
[----:B------:R-:W-:-:S03]  /*41e0*/  ISETP.NE.AND P0, PT, R8, 0x2, PT ;  /* 0x000000020800780c */ /* 0x000fc60003f05270 */
[----:B------:R-:W-:Y:S01]  /*41f0*/  UISETP.NE.AND UP0, UPT, UR22, 0x4, UPT ;  /* 0x000000041600788c */ /* 0x000fe2000bf05270 */
[----:B-12---:R-:W-:Y:S02]  /*4200*/  SEL R0, RZ, 0x1, P0 ;  /* 0x00000001ff007807 */ /* 0x006fe40000000000 */
[----:B------:R-:W-:Y:S01]  /*4210*/  SEL R8, R8, RZ, P0 ;  /* 0x000000ff08087207 */ /* 0x000fe20000000000 */
[----:B------:R-:W-:Y:S01]  /*4220*/  USEL UR6, URZ, 0x1, UP0 ;  /* 0x00000001ff067887 */ /* 0x000fe20008000000 */
[----:B------:R-:W-:Y:S01]  /*4230*/  LOP3.LUT R3, R3, R0, RZ, 0x3c, !PT ;  /* 0x0000000003037212 */ /* 0x000fe200078e3cff */
[----:B------:R-:W-:-:S04]  /*4240*/  USEL UR22, UR22, URZ, UP0 ;  /* 0x000000ff16167287 */ /* 0x000fc80008000000 */
[----:B------:R-:W-:Y:S01]  /*4250*/  LOP3.LUT R9, R9, UR6, RZ, 0x3c, !PT ;  /* 0x0000000609097c12 */ /* 0x000fe2000f8e3cff */
[----:B------:R-:W-:Y:S07]  /*4260*/  @P1 BRA `(.L_x_87) ;  /* 0xfffffff800b01947 */ /* 0x000fee000383ffff */
[----:B------:R-:W1:Y:S01]  /*4270*/  S2UR UR6, SR_CgaCtaId ;  /* 0x00000000000679c3 */ /* 0x000e620000008800 */
[----:B------:R-:W-:Y:S01]  /*4280*/  ELECT P0, URZ, PT ;  /* 0x0000000000ff782f */ /* 0x000fe20003800000 */
[----:B------:R-:W-:Y:S01]  /*4290*/  HFMA2 R0, -RZ, RZ, 0, 5.9604644775390625e-08 ;  /* 0x00000001ff007431 */ /* 0x000fe200000001ff */
[----:B------:R-:W-:-:S05]  /*42a0*/  UMOV UR7, 0x40 ;  /* 0x0000004000077882 */ /* 0x000fca0000000000 */
[----:B------:R-:W-:Y:S01]  /*42b0*/  UVIRTCOUNT.DEALLOC.SMPOOL 0x80 ;  /* 0x000000800000784c */ /* 0x000fe20000000000 */
[----:B------:R-:W-:Y:S02]  /*42c0*/  UISETP.NE.AND UP0, UPT, UR5, URZ, UPT ;  /* 0x000000ff0500728c */ /* 0x000fe4000bf05270 */
[----:B-1----:R-:W-:-:S09]  /*42d0*/  ULEA UR6, UR6, UR7, 0x18 ;  /* 0x0000000706067291 */ /* 0x002fd2000f8ec0ff */
[----:B------:R1:W-:Y:S01]  /*42e0*/  @P0 STS.U8 [UR6+0x1c], R0 ;  /* 0x00001c00ff000988 */ /* 0x0003e20008000006 */
[----:B------:R-:W-:Y:S05]  /*42f0*/  BRA.U UP0, `(.L_x_88) ;  /* 0x0000000100a07547 */ /* 0x000fea000b800000 */
[----:B------:R-:W-:Y:S01]  /*4300*/  UIADD3 UR5, UPT, UPT, UR8, 0x170, URZ ;  /* 0x0000017008057890 */ /* 0x000fe2000fffe0ff */
[----:B------:R-:W-:-:S03]  /*4310*/  SHF.L.U32 R3, R9, 0x1f, RZ ;  /* 0x0000001f09037819 */ /* 0x000fc600000006ff */
[----:B------:R-:W-:-:S09]  /*4320*/  ULEA UR7, UR22, UR5, 0x3 ;  /* 0x0000000516077291 */ /* 0x000fd2000f8e18ff */
[----:B------:R-:W2:Y:S02]  /*4330*/  SYNCS.PHASECHK.TRANS64.TRYWAIT P0, [UR7], R3 ;  /* 0x00000003ff0075a7 */ /* 0x000ea40008001107 */
[----:B--2---:R-:W-:Y:S05]  /*4340*/  @!P0 BRA `(.L_x_89) ;  /* 0x00000058002c8947 */ /* 0x004fea0003800000 */
.L_x_184:
[----:B------:R-:W-:-:S04]  /*4350*/  UIADD3 UR9, UPT, UPT, UR22, 0x1, URZ ;  /* 0x0000000116097890 */ /* 0x000fc8000fffe0ff */
[----:B------:R-:W-:-:S04]  /*4360*/  UISETP.NE.AND UP1, UPT, UR9, 0x4, UPT ;  /* 0x000000040900788c */ /* 0x000fc8000bf25270 */
[----:B----4-:R-:W-:Y:S02]  /*4370*/  USEL UR10, URZ, 0x1, UP1 ;  /* 0x00000001ff0a7887 */ /* 0x010fe40008800000 */
[----:B------:R-:W-:-:S04]  /*4380*/  USEL UR9, UR9, URZ, UP1 ;  /* 0x000000ff09097287 */ /* 0x000fc80008800000 */
[----:B------:R-:W-:Y:S01]  /*4390*/  ULEA UR7, UR9, UR5, 0x3 ;  /* 0x0000000509077291 */ /* 0x000fe2000f8e18ff */
[----:B------:R-:W-:-:S04]  /*43a0*/  LOP3.LUT R2, R9, UR10, RZ, 0x3c, !PT ;  /* 0x0000000a09027c12 */ /* 0x000fc8000f8e3cff */
[----:B-1----:R-:W-:-:S04]  /*43b0*/  SHF.L.U32 R3, R2, 0x1f, RZ ;  /* 0x0000001f02037819 */ /* 0x002fc800000006ff */
[----:B------:R-:W1:Y:S02]  /*43c0*/  SYNCS.PHASECHK.TRANS64.TRYWAIT P0, [UR7], R3 ;  /* 0x00000003ff0075a7 */ /* 0x000e640008001107 */
[----:B-1----:R-:W-:Y:S05]  /*43d0*/  @!P0 BRA `(.L_x_90) ;  /* 0x0000005800208947 */ /* 0x002fea0003800000 */
.L_x_186:
        /* <DEDUP_REMOVED lines=9> */
.L_x_188:
[----:B------:R-:W-:-:S04]  /*4470*/  UIADD3 UR9, UPT, UPT, UR9, 0x1, URZ ;  /* 0x0000000109097890 */ /* 0x000fc8000fffe0ff */
[----:B------:R-:W-:-:S04]  /*4480*/  UISETP.NE.AND UP1, UPT, UR9, 0x4, UPT ;  /* 0x000000040900788c */ /* 0x000fc8000bf25270 */
[----:B------:R-:W-:Y:S02]  /*4490*/  USEL UR7, URZ, 0x1, UP1 ;  /* 0x00000001ff077887 */ /* 0x000fe40008800000 */
[----:B------:R-:W-:-:S04]  /*44a0*/  USEL UR9, UR9, URZ, UP1 ;  /* 0x000000ff09097287 */ /* 0x000fc80008800000 */
[----:B------:R-:W-:Y:S01]  /*44b0*/  ULEA UR9, UR9, UR5, 0x3 ;  /* 0x0000000509097291 */ /* 0x000fe2000f8e18ff */
[----:B-1----:R-:W-:-:S04]  /*44c0*/  LOP3.LUT R3, R2, UR7, RZ, 0x3c, !PT ;  /* 0x0000000702037c12 */ /* 0x002fc8000f8e3cff */
[----:B------:R-:W-:Y:S01]  /*44d0*/  SHF.L.U32 R3, R3, 0x1f, RZ ;  /* 0x0000001f03037819 */ /* 0x000fe200000006ff */
[----:B------:R-:W-:-:S04]  /*44e0*/  IMAD.U32 R0, RZ, RZ, UR9 ;  /* 0x00000009ff007e24 */ /* 0x000fc8000f8e00ff */
[----:B------:R1:W2:Y:S03]  /*44f0*/  SYNCS.PHASECHK.TRANS64.TRYWAIT P0, [R0+URZ], R3 ;  /* 0x00000003000075a7 */ /* 0x0002a600080011ff */
[----:B--2---:R-:W-:Y:S05]  /*4500*/  @!P0 NANOSLEEP.SYNCS 0x989680 ;  /* 0x009896800000895d */ /* 0x004fea0003900000 */
[----:B------:R-:W2:Y:S02]  /*4510*/  @!P0 SYNCS.PHASECHK.TRANS64 P0, [R0+URZ], R3 ;  /* 0x00000003000085a7 */ /* 0x000ea400080010ff */
[----:B--2---:R-:W-:Y:S05]  /*4520*/  @P0 BRA `(.L_x_92) ;  /* 0x0000000000200947 */ /* 0x004fea0003800000 */
.L_x_93:
[----:B--2---:R2:W4:Y:S02]  /*4530*/  SYNCS.PHASECHK.TRANS64.TRYWAIT P0, [R0+URZ], R3 ;  /* 0x00000003000075a7 */ /* 0x00452400080011ff */
[----:B----4-:R-:W-:Y:S05]  /*4540*/  @!P0 NANOSLEEP.SYNCS 0x989680 ;  /* 0x009896800000895d */ /* 0x010fea0003900000 */
[----:B------:R-:W4:Y:S02]  /*4550*/  @!P0 SYNCS.PHASECHK.TRANS64 P0, [R0+URZ], R3 ;  /* 0x00000003000085a7 */ /* 0x000f2400080010ff */
[----:B----4-:R-:W-:Y:S05]  /*4560*/  @!P0 BRA `(.L_x_93) ;  /* 0xfffffffc00f08947 */ /* 0x010fea000383ffff */
[----:B------:R-:W-:Y:S05]  /*4570*/  BRA `(.L_x_92) ;  /* 0x00000000000c7947 */ /* 0x000fea0003800000 */
.L_x_88:
[----:B------:R-:W-:-:S04]  /*4580*/  UIADD3 UR5, UPT, UPT, UR8, 0x1b0, URZ ;  /* 0x000001b008057890 */ /* 0x000fc8000fffe0ff */
[----:B------:R-:W-:-:S09]  /*4590*/  UPRMT UR5, UR4, 0x654, UR5 ;  /* 0x0000065404057896 */ /* 0x000fd20008000005 */
[----:B------:R-:W-:Y:S03]  /*45a0*/  SYNCS.ARRIVE.TRANS64.RED.A1T0 RZ, [UR5], RZ ;  /* 0x000000ffffff79a7 */ /* 0x000fe60008100405 */
.L_x_92:
[----:B-12---:R-:W-:Y:S01]  /*45b0*/  SHF.L.U32 R3, RZ, 0x1f, RZ ;  /* 0x0000001fff037819 */ /* 0x006fe200000006ff */
[----:B------:R-:W-:Y:S01]  /*45c0*/  UIADD3 UR5, UPT, UPT, UR8, 0x1b0, URZ ;  /* 0x000001b008057890 */ /* 0x000fe2000fffe0ff */
[----:B------:R-:W-:Y:S02]  /*45d0*/  PLOP3.LUT P0, PT, PT, PT, UP0, 0x80, 0x8 ;  /* 0x000000000008781c */ /* 0x000fe40003f0f008 */
[----:B------:R-:W1:Y:S02]  /*45e0*/  SYNCS.PHASECHK.TRANS64.TRYWAIT P1, [UR8+0x1b0], R3 ;  /* 0x0001b003ff0075a7 */ /* 0x000e640008021108 */
[----:B-1----:R-:W-:Y:S09]  /*45f0*/  @!P1 BRA `(.L_x_94) ;  /* 0x0000005400c89947 */ /* 0x002ff20003800000 */
.L_x_190:
[----:B------:R-:W-:Y:S01]  /*4600*/  @!UP0 UPRMT UR5, UR4, 0x654, UR5 ;  /* 0x0000065404058896 */ /* 0x000fe20008000005 */
[----:B------:R-:W-:Y:S02]  /*4610*/  UMOV UR8, 0xffff ;  /* 0x0000ffff00087882 */ /* 0x000fe40000000000 */
[----:B------:R-:W-:-:S06]  /*4620*/  UMOV UR4, 0x1 ;  /* 0x0000000100047882 */ /* 0x000fcc0000000000 */
[----:B------:R-:W-:Y:S01]  /*4630*/  @!P0 SYNCS.ARRIVE.TRANS64.RED.A1T0 RZ, [UR5], RZ ;  /* 0x000000ffffff89a7 */ /* 0x000fe20008100405 */
[----:B------:R-:W-:Y:S01]  /*4640*/  NOP ;  /* 0x0000000000007918 */ /* 0x000fe20000000000 */
[----:B-1----:R-:W1:Y:S01]  /*4650*/  LDS R0, [UR6+0x14] ;  /* 0x00001406ff007984 */ /* 0x002e620008000800 */
[----:B------:R-:W-:-:S04]  /*4660*/  ULOP3.LUT UR5, UR24, 0xffff, URZ, 0xc0, !UPT ;  /* 0x0000ffff18057892 */ /* 0x000fc8000f8ec0ff */
[----:B------:R-:W-:-:S04]  /*4670*/  USHF.R.U32.HI UR5, URZ, 0x5, UR5 ;  /* 0x00000005ff057899 */ /* 0x000fc80008011605 */
[----:B------:R-:W-:Y:S02]  /*4680*/  USHF.L.U32 UR8, UR8, UR5, URZ ;  /* 0x0000000508087299 */ /* 0x000fe400080006ff */
[----:B------:R-:W-:-:S04]  /*4690*/  USHF.L.U32 UR4, UR4, UR5, URZ ;  /* 0x0000000504047299 */ /* 0x000fc800080006ff */
[----:B-1----:R-:W-:-:S04]  /*46a0*/  LOP3.LUT R0, R0, UR8, RZ, 0xc0, !PT ;  /* 0x0000000800007c12 */ /* 0x002fc8000f8ec0ff */
[----:B------:R-:W-:-:S13]  /*46b0*/  ISETP.NE.AND P0, PT, R0, UR8, PT ;  /* 0x0000000800007c0c */ /* 0x000fda000bf05270 */
[----:B------:R-:W-:Y:S05]  /*46c0*/  @P0 BRA `(.L_x_95) ;  /* 0x0000000000580947 */ /* 0x000fea0003800000 */
[----:B------:R-:W1:Y:S02]  /*46d0*/  LDS R0, [UR6+0x18] ;  /* 0x00001806ff007984 */ /* 0x000e640008000800 */
[----:B-1----:R-:W-:-:S04]  /*46e0*/  LOP3.LUT R0, R0, UR4, RZ, 0xc0, !PT ;  /* 0x0000000400007c12 */ /* 0x002fc8000f8ec0ff */
[----:B------:R-:W-:-:S13]  /*46f0*/  ISETP.NE.AND P0, PT, R0, UR4, PT ;  /* 0x0000000400007c0c */ /* 0x000fda000bf05270 */
[----:B------:R-:W-:Y:S05]  /*4700*/  @P0 BRA `(.L_x_96) ;  /* 0x00000000003c0947 */ /* 0x000fea0003800000 */
[----:B------:R-:W1:Y:S01]  /*4710*/  S2R R2, SR_LANEID ;  /* 0x0000000000027919 */ /* 0x000e620000000000 */
[----:B------:R-:W-:Y:S01]  /*4720*/  ULOP3.LUT UR8, URZ, UR8, URZ, 0x33, !UPT ;  /* 0x00000008ff087292 */ /* 0x000fe2000f8e33ff */
[----:B------:R-:W-:Y:S01]  /*4730*/  LOP3.LUT R4, RZ, UR4, RZ, 0x33, !PT ;  /* 0x00000004ff047c12 */ /* 0x000fe2000f8e33ff */
[----:B------:R-:W-:Y:S02]  /*4740*/  VOTEU.ANY UR7, UPT, PT ;  /* 0x0000000000077886 */ /* 0x000fe400038e0100 */
[----:B------:R-:W-:Y:S01]  /*4750*/  UFLO.U32 UR7, UR7 ;  /* 0x00000007000772bd */ /* 0x000fe200080e0000 */
[----:B------:R-:W2:Y:S01]  /*4760*/  REDUX UR4, R4 ;  /* 0x00000000040473c4 */ /* 0x000ea20000000000 */
[----:B------:R-:W-:-:S06]  /*4770*/  IMAD.U32 R0, RZ, RZ, UR8 ;  /* 0x00000008ff007e24 */ /* 0x000fcc000f8e00ff */
[----:B------:R1:W-:Y:S01]  /*4780*/  UTCATOMSWS.AND URZ, UR8 ;  /* 0x0000000800ff79e3 */ /* 0x0003e20008000000 */
[----:B------:R-:W3:Y:S01]  /*4790*/  REDUX UR5, R0 ;  /* 0x00000000000573c4 */ /* 0x000ee20000000000 */
[----:B-1----:R-:W-:Y:S01]  /*47a0*/  ISETP.EQ.U32.AND P0, PT, R2, UR7, PT ;  /* 0x0000000702007c0c */ /* 0x002fe2000bf02070 */
[----:B--2---:R-:W-:Y:S01]  /*47b0*/  IMAD.U32 R2, RZ, RZ, UR4 ;  /* 0x00000004ff027e24 */ /* 0x004fe2000f8e00ff */
[----:B---3--:R-:W-:-:S11]  /*47c0*/  MOV R3, UR5 ;  /* 0x0000000500037c02 */ /* 0x008fd60008000f00 */
[----:B------:R1:W-:Y:S04]  /*47d0*/  @P0 ATOMS.AND RZ, [UR6+0x14], R3 ;  /* 0x00001403ffff098c */ /* 0x0003e8000a800006 */
[----:B------:R1:W-:Y:S01]  /*47e0*/  @P0 ATOMS.AND RZ, [UR6+0x18], R2 ;  /* 0x00001802ffff098c */ /* 0x0003e2000a800006 */
[----:B------:R-:W-:Y:S05]  /*47f0*/  BRA `(.L_x_97) ;  /* 0x0000000000147947 */ /* 0x000fea0003800000 */
.L_x_96:
[----:B------:R-:W-:Y:S02]  /*4800*/  MOV R2, 0x4820 ;  /* 0x0000482000027802 */ /* 0x000fe40000000f00 */
[----:B---345:R-:W-:Y:S05]  /*4810*/  CALL.REL.NOINC `($__internal_0_$__cuda_sm10x_tcgen05_guardrail_trap_col_being_dealloced_not_returned_by_alloc) ;  /* 0x00000058001c7944 */ /* 0x038fea0003c00000 */
[----:B------:R-:W-:Y:S05]  /*4820*/  BRA `(.L_x_97) ;  /* 0x0000000000087947 */ /* 0x000fea0003800000 */
.L_x_95:
[----:B------:R-:W-:Y:S02]  /*4830*/  MOV R2, 0x4850 ;  /* 0x0000485000027802 */ /* 0x000fe40000000f00 */
[----:B---345:R-:W-:Y:S05]  /*4840*/  CALL.REL.NOINC `($__internal_2_$__cuda_sm10x_tcgen05_guardrail_trap_unallocated_columns_being_dealloced) ;  /* 0x0000005800287944 */ /* 0x038fea0003c00000 */
.L_x_97:
[----:B------:R-:W-:Y:S01]  /*4850*/  NOP ;  /* 0x0000000000007918 */ /* 0x000fe20000000000 */
[----:B----4-:R-:W-:Y:S05]  /*4860*/  EXIT ;  /* 0x000000000000794d */ /* 0x010fea0003800000 */
.L_x_68:
[----:B------:R-:W-:-:S09]  /*4870*/  UISETP.NE.OR UP5, UPT, UR10, 0x3, !UP5 ;  /* 0x000000030a00788c */ /* 0x000fd2000efa5670 */
[----:B------:R-:W-:Y:S05]  /*4880*/  BRA.U UP5, `(.L_x_98) ;  /* 0x0000000d05407547 */ /* 0x000fea000b800000 */
[----:B------:R-:W1:Y:S01]  /*4890*/  LDC R0, c[0x0][0xb30] ;  /* 0x0002cc00ff007b82 */ /* 0x000e620000000800 */
[----:B------:R-:W2:Y:S01]  /*48a0*/  LDCU.64 UR8, c[0x0][0x888] ;  /* 0x00011100ff0877ac */ /* 0x000ea20008000a00 */
[----:B------:R-:W-:Y:S02]  /*48b0*/  HFMA2 R29, -RZ, RZ, 0, 0 ;  /* 0x00000000ff1d7431 */ /* 0x000fe400000001ff */
[----:B------:R-:W-:Y:S01]  /*48c0*/  IMAD.MOV.U32 R31, RZ, RZ, 0x1 ;  /* 0x00000001ff1f7424 */ /* 0x000fe200078e00ff */
[----:B------:R-:W-:Y:S01]  /*48d0*/  MOV R23, 0x2000 ;  /* 0x0000200000177802 */ /* 0x000fe20000000f00 */
[----:B------:R-:W3:Y:S01]  /*48e0*/  LDCU.64 UR4, c[0x0][0x890] ;  /* 0x00011200ff0477ac */ /* 0x000ee20008000a00 */
[----:B------:R-:W-:Y:S01]  /*48f0*/  IMAD.MOV.U32 R30, RZ, RZ, RZ ;  /* 0x000000ffff1e7224 */ /* 0x000fe200078e00ff */
[----:B------:R-:W4:Y:S01]  /*4900*/  LDC R19, c[0x0][0x370] ;  /* 0x0000dc00ff137b82 */ /* 0x000f220000000800 */
[----:B------:R-:W-:Y:S01]  /*4910*/  UMOV UR6, 0x400 ;  /* 0x0000040000067882 */ /* 0x000fe20000000000 */
[----:B------:R-:W-:-:S02]  /*4920*/  UPLOP3.LUT UP1, UPT, UPT, UPT, UPT, 0x40, 0x4 ;  /* 0x000000000004789c */ /* 0x000fc40003f2e870 */
[----:B------:R-:W-:-:S04]  /*4930*/  ULEA UR6, UR37, UR6, 0x18 ;  /* 0x0000000625067291 */ /* 0x000fc8000f8ec0ff */
[----:B------:R-:W4:Y:S01]  /*4940*/  LDC R2, c[0x0][0xb0c] ;  /* 0x0002c300ff027b82 */ /* 0x000f220000000800 */
[----:B------:R-:W-:Y:S02]  /*4950*/  UIADD3 UR13, UPT, UPT, UR6, 0x108, URZ ;  /* 0x00000108060d7890 */ /* 0x000fe4000fffe0ff */
[----:B--2---:R-:W-:Y:S02]  /*4960*/  UISETP.NE.U32.AND UP2, UPT, UR8, URZ, UPT ;  /* 0x000000ff0800728c */ /* 0x004fe4000bf45070 */
[----:B------:R-:W-:Y:S02]  /*4970*/  UIADD3 UR17, UPT, UPT, UR6, 0x100, URZ ;  /* 0x0000010006117890 */ /* 0x000fe4000fffe0ff */
[----:B---3--:R-:W-:Y:S01]  /*4980*/  UISETP.NE.U32.AND UP3, UPT, UR4, URZ, UPT ;  /* 0x000000ff0400728c */ /* 0x008fe2000bf65070 */
[----:B------:R-:W2:Y:S01]  /*4990*/  LDC R18, c[0x0][0xb20] ;  /* 0x0002c800ff127b82 */ /* 0x000ea20000000800 */
[----:B-1----:R-:W-:Y:S01]  /*49a0*/  ISETP.NE.AND P1, PT, R0, 0x1, PT ;  /* 0x000000010000780c */ /* 0x002fe20003f25270 */
[----:B------:R-:W-:-:S02]  /*49b0*/  UISETP.NE.AND.EX UP2, UPT, UR9, URZ, UPT, UP2 ;  /* 0x000000ff0900728c */ /* 0x000fc4000bf45320 */
[----:B------:R-:W-:Y:S02]  /*49c0*/  UPRMT UR13, UR37, 0x654, UR13 ;  /* 0x00000654250d7896 */ /* 0x000fe4000800000d */
[----:B------:R-:W-:Y:S02]  /*49d0*/  UISETP.NE.AND.EX UP3, UPT, UR5, URZ, UPT, UP3 ;  /* 0x000000ff0500728c */ /* 0x000fe4000bf65330 */
[----:B------:R-:W1:Y:S08]  /*49e0*/  LDC.64 R32, c[0x0][0x348] ;  /* 0x0000d200ff207b82 */ /* 0x000e700000000a00 */
[----:B------:R-:W3:Y:S08]  /*49f0*/  LDC.64 R16, c[0x0][0xb10] ;  /* 0x0002c400ff107b82 */ /* 0x000ef00000000a00 */
[----:B------:R-:W1:Y:S08]  /*4a00*/  LDC.64 R6, c[0x0][0xb18] ;  /* 0x0002c600ff067b82 */ /* 0x000e700000000a00 */
[----:B------:R-:W1:Y:S08]  /*4a10*/  LDC.64 R4, c[0x0][0xb28] ;  /* 0x0002ca00ff047b82 */ /* 0x000e700000000a00 */
[----:B--2-4-:R-:W1:Y:S02]  /*4a20*/  LDC R22, c[0x0][0x374] ;  /* 0x0000dd00ff167b82 */ /* 0x014e640000000800 */
.L_x_107:
[C---:B------:R-:W-:Y:S02]  /*4a30*/  LEA R0, R30.reuse, UR6, 0x3 ;  /* 0x000000061e007c11 */ /* 0x040fe4000f8e18ff */
[----:B------:R-:W-:Y:S02]  /*4a40*/  SHF.L.U32 R3, R29, 0x1f, RZ ;  /* 0x0000001f1d037819 */ /* 0x000fe400000006ff */
[----:B------:R-:W-:Y:S02]  /*4a50*/  LEA R24, R30, UR6, 0x4 ;  /* 0x000000061e187c11 */ /* 0x000fe4000f8e20ff */
[----:B--2---:R-:W2:Y:S02]  /*4a60*/  SYNCS.PHASECHK.TRANS64.TRYWAIT P0, [R0+URZ+0x130], R3 ;  /* 0x00013003000075a7 */ /* 0x004ea400080011ff */
[----:B--2---:R-:W-:Y:S05]  /*4a70*/  @!P0 BRA `(.L_x_99) ;  /* 0x0000005000c08947 */ /* 0x004fea0003800000 */
.L_x_191:
[----:B------:R-:W-:Y:S01]  /*4a80*/  ISETP.GE.AND P0, PT, R72, 0x1, PT ;  /* 0x000000014800780c */ /* 0x000fe20003f06270 */
[----:B------:R-:W4:Y:S01]  /*4a90*/  LDS.128 R24, [R24+0x1c0] ;  /* 0x0001c00018187984 */ /* 0x000f220000000c00 */
[----:B--2---:R-:W-:Y:S01]  /*4aa0*/  VIADD R0, R0, 0x140 ;  /* 0x0000014000007836 */ /* 0x004fe20000000000 */
[----:B------:R-:W-:Y:S01]  /*4ab0*/  @!PT LDS RZ, [RZ] ;  /* 0x00000000fffff984 */ /* 0x000fe20000000800 */
[----:B------:R-:W-:Y:S01]  /*4ac0*/  @!PT LDS RZ, [RZ] ;  /* 0x00000000fffff984 */ /* 0x000fe20000000800 */
[----:B------:R-:W-:Y:S01]  /*4ad0*/  @!PT LDS RZ, [RZ] ;  /* 0x00000000fffff984 */ /* 0x000fe20000000800 */
[----:B------:R-:W-:Y:S01]  /*4ae0*/  @!PT LDS RZ, [RZ] ;  /* 0x00000000fffff984 */ /* 0x000fe20000000800 */
[----:B------:R2:W-:Y:S06]  /*4af0*/  MEMBAR.ALL.CTA ;  /* 0x0000000000007992 */ /* 0x0005ec0000008000 */
[----:B--2---:R-:W2:Y:S01]  /*4b00*/  FENCE.VIEW.ASYNC.S ;  /* 0x00000000000073c6 */ /* 0x004ea20000000000 */
[----:B------:R-:W-:Y:S04]  /*4b10*/  PRMT R0, RZ, 0x654, R0 ;  /* 0x00000654ff007816 */ /* 0x000fe80000000000 */
[----:B--2---:R2:W-:Y:S01]  /*4b20*/  SYNCS.ARRIVE.TRANS64.RED.A1T0 RZ, [R0+URZ], RZ ;  /* 0x000000ff00ff79a7 */ /* 0x0045e200081004ff */
[----:B----4-:R-:W-:Y:S11]  /*4b30*/  LOP3.LUT P3, RZ, R26, 0x1, RZ, 0xc0, !PT ;  /* 0x000000011aff7812 */ /* 0x010ff6000786c0ff */
[----:B------:R-:W-:Y:S02]  /*4b40*/  @!UPT UIADD3 URZ, UPT, UPT, URZ, URZ, URZ ;  /* 0x000000fffffff290 */ /* 0x000fe4000fffe0ff */
[----:B------:R-:W-:Y:S02]  /*4b50*/  @P3 MOV R13, R24 ;  /* 0x00000018000d3202 */ /* 0x000fe40000000f00 */
[----:B------:R-:W-:Y:S01]  /*4b60*/  @P3 LOP3.LUT R8, R25, 0xffff, RZ, 0xc0, !PT ;  /* 0x0000ffff19083812 */ /* 0x000fe200078ec0ff */
[----:B--2---:R-:W-:Y:S06]  /*4b70*/  @!P0 BRA `(.L_x_100) ;  /* 0x0000000000a48947 */ /* 0x004fec0003800000 */
[----:B-1----:R-:W-:Y:S01]  /*4b80*/  IMAD.HI.U32 R35, R22, R7, RZ ;  /* 0x0000000716237227 */ /* 0x002fe200078e00ff */
[----:B------:R-:W-:Y:S02]  /*4b90*/  ISETP.NE.AND P0, PT, R6, 0x1, PT ;  /* 0x000000010600780c */ /* 0x000fe40003f05270 */
[----:B------:R-:W-:Y:S01]  /*4ba0*/  ISETP.NE.AND P2, PT, R72, 0x1, PT ;  /* 0x000000014800780c */ /* 0x000fe20003f45270 */
[----:B---3--:R-:W-:Y:S01]  /*4bb0*/  IMAD.HI.U32 R34, R19, R16, RZ ;  /* 0x0000001013227227 */ /* 0x008fe200078e00ff */
[----:B------:R-:W-:Y:S02]  /*4bc0*/  SHF.R.U32.HI R35, RZ, R18, R35 ;  /* 0x00000012ff237219 */ /* 0x000fe40000011623 */
[----:B------:R-:W-:Y:S01]  /*4bd0*/  ISETP.NE.AND P4, PT, R2, 0x1, PT ;  /* 0x000000010200780c */ /* 0x000fe20003f85270 */
[----:B------:R-:W-:Y:S01]  /*4be0*/  IMAD.HI.U32 R36, R13, R16, RZ ;  /* 0x000000100d247227 */ /* 0x000fe200078e00ff */
[----:B------:R-:W-:Y:S02]  /*4bf0*/  SHF.R.U32.HI R34, RZ, R17, R34 ;  /* 0x00000011ff227219 */ /* 0x000fe40000011622 */
[----:B------:R-:W-:Y:S01]  /*4c00*/  SEL R3, R22, R35, !P0 ;  /* 0x0000002316037207 */ /* 0x000fe20004000000 */
[C---:B------:R-:W-:Y:S01]  /*4c10*/  IMAD.HI.U32 R35, R8.reuse, R7, RZ ;  /* 0x0000000708237227 */ /* 0x040fe200078e00ff */
[----:B------:R-:W-:Y:S02]  /*4c20*/  SEL R11, R19, R34, !P4 ;  /* 0x00000022130b7207 */ /* 0x000fe40006000000 */
[----:B------:R-:W-:Y:S01]  /*4c30*/  SHF.R.U32.HI R36, RZ, R17, R36 ;  /* 0x00000011ff247219 */ /* 0x000fe20000011624 */
[----:B------:R-:W-:Y:S01]  /*4c40*/  IMAD.HI.U32 R38, R3, R4, RZ ;  /* 0x0000000403267227 */ /* 0x000fe200078e00ff */
[----:B------:R-:W-:Y:S03]  /*4c50*/  SHF.R.U32.HI R35, RZ, R18, R35 ;  /* 0x00000012ff237219 */ /* 0x000fe60000011623 */
[----:B------:R-:W-:Y:S01]  /*4c60*/  IMAD.HI.U32 R34, R11, R4, RZ ;  /* 0x000000040b227227 */ /* 0x000fe200078e00ff */
[----:B------:R-:W-:Y:S02]  /*4c70*/  @P2 SHF.R.U32.HI R3, RZ, R5, R38 ;  /* 0x00000005ff032219 */ /* 0x000fe40000011626 */
[----:B------:R-:W-:Y:S02]  /*4c80*/  SEL R9, R8, R35, !P0 ;  /* 0x0000002308097207 */ /* 0x000fe40004000000 */
[----:B------:R-:W-:Y:S01]  /*4c90*/  @P2 SHF.R.U32.HI R11, RZ, R5, R34 ;  /* 0x00000005ff0b2219 */ /* 0x000fe20000011622 */
[C---:B------:R-:W-:Y:S01]  /*4ca0*/  IMAD R10, R72.reuse, R3, RZ ;  /* 0x00000003480a7224 */ /* 0x040fe200078e02ff */
[----:B------:R-:W-:Y:S01]  /*4cb0*/  SEL R3, R13, R36, !P4 ;  /* 0x000000240d037207 */ /* 0x000fe20006000000 */
[C---:B------:R-:W-:Y:S03]  /*4cc0*/  IMAD.HI.U32 R14, R9.reuse, R4, RZ ;  /* 0x00000004090e7227 */ /* 0x040fe600078e00ff */
[----:B------:R-:W-:Y:S01]  /*4cd0*/  ISETP.GE.AND P0, PT, R9, R10, PT ;  /* 0x0000000a0900720c */ /* 0x000fe20003f06270 */
[C---:B------:R-:W-:Y:S01]  /*4ce0*/  IMAD R12, R72.reuse, R11, RZ ;  /* 0x0000000b480c7224 */ /* 0x040fe200078e02ff */
[-C--:B------:R-:W-:Y:S04]  /*4cf0*/  SHF.R.U32.HI R14, RZ, R5.reuse, R14 ;  /* 0x00000005ff0e7219 */ /* 0x080fe8000001160e */
[----:B------:R-:W-:Y:S02]  /*4d00*/  ISETP.GE.OR P0, PT, R3, R12, P0 ;  /* 0x0000000c0300720c */ /* 0x000fe40000706670 */
[----:B------:R-:W-:Y:S05]  /*4d10*/  SEL R15, R9, R14, !P2 ;  /* 0x0000000e090f7207 */ /* 0x000fea0005000000 */
[----:B------:R-:W-:Y:S04]  /*4d20*/  IMAD.MOV R14, RZ, RZ, -R15 ;  /* 0x000000ffff0e7224 */ /* 0x000fe800078e0a0f */
[----:B------:R-:W-:Y:S02]  /*4d30*/  IMAD R14, R72, R14, R9 ;  /* 0x0000000e480e7224 */ /* 0x000fe400078e0209 */
[C---:B------:R-:W-:Y:S05]  /*4d40*/  @!P0 IMAD.HI.U32 R10, R3.reuse, R4, RZ ;  /* 0x00000004030a8227 */ /* 0x040fea00078e00ff */
[----:B------:R-:W-:Y:S04]  /*4d50*/  @!P0 SHF.R.U32.HI R10, RZ, R5, R10 ;  /* 0x00000005ff0a8219 */ /* 0x000fe8000001160a */
[----:B------:R-:W-:Y:S01]  /*4d60*/  @!P0 SEL R0, R3, R10, !P2 ;  /* 0x0000000a03008207 */ /* 0x000fe20005000000 */
[----:B------:R-:W-:Y:S03]  /*4d70*/  IMAD.MOV R10, RZ, RZ, -R3 ;  /* 0x000000ffff0a7224 */ /* 0x000fe600078e0a03 */
[----:B------:R-:W-:Y:S01]  /*4d80*/  @!P0 IADD3 R15, PT, PT, R15, -R0, RZ ;  /* 0x800000000f0f8210 */ /* 0x000fe20007ffe0ff */
[----:B------:R-:W-:Y:S01]  /*4d90*/  @!P0 IMAD R0, R11, R14, R0 ;  /* 0x0000000e0b008224 */ /* 0x000fe200078e0200 */
[----:B------:R-:W-:Y:S01]  /*4da0*/  IADD3 R11, PT, PT, -R9, RZ, RZ ;  /* 0x000000ff090b7210 */ /* 0x000fe20007ffe1ff */
[----:B------:R-:W-:Y:S02]  /*4db0*/  IMAD R13, R2, R10, R13 ;  /* 0x0000000a020d7224 */ /* 0x000fe400078e020d */
[----:B------:R-:W-:Y:S02]  /*4dc0*/  @!P0 IMAD R9, R15, R72, R3 ;  /* 0x000000480f098224 */ /* 0x000fe400078e0203 */
[----:B------:R-:W-:Y:S02]  /*4dd0*/  @!P0 IMAD.MOV.U32 R3, RZ, RZ, R0 ;  /* 0x000000ffff038224 */ /* 0x000fe400078e0000 */
[----:B------:R-:W-:Y:S02]  /*4de0*/  IMAD R8, R6, R11, R8 ;  /* 0x0000000b06087224 */ /* 0x000fe400078e0208 */
[----:B------:R-:W-:Y:S02]  /*4df0*/  IMAD R13, R3, R2, R13 ;  /* 0x00000002030d7224 */ /* 0x000fe400078e020d */
[----:B------:R-:W-:Y:S02]  /*4e00*/  IMAD R8, R9, R6, R8 ;  /* 0x0000000609087224 */ /* 0x000fe400078e0208 */
.L_x_100:
[----:B------:R-:W-:Y:S05]  /*4e10*/  BRA.U UP1, `(.L_x_101) ;  /* 0x0000000101107547 */ /* 0x000fea000b800000 */
[----:B------:R-:W-:Y:S04]  /*4e20*/  MOV R0, UR7 ;  /* 0x0000000700007c02 */ /* 0x000fe80008000f00 */
[----:B------:R-:W-:Y:S04]  /*4e30*/  SHF.L.U32 R3, R0, 0x1f, RZ ;  /* 0x0000001f00037819 */ /* 0x000fe800000006ff */
[----:B------:R-:W2:Y:S02]  /*4e40*/  SYNCS.PHASECHK.TRANS64.TRYWAIT P0, [UR6+0x128], R3 ;  /* 0x00012803ff0075a7 */ /* 0x000ea40008001106 */
[----:B--2---:R-:W-:Y:S05]  /*4e50*/  @!P0 BRA `(.L_x_102) ;  /* 0x0000004c00dc8947 */ /* 0x004fea0003800000 */
.L_x_101:
[----:B------:R-:W-:Y:S02]  /*4e60*/  R2UR UR19, R21 ;  /* 0x00000000151372ca */ /* 0x000fe400000e0000 */
[----:B------:R-:W-:Y:S02]  /*4e70*/  R2UR UR18, R20 ;  /* 0x00000000141272ca */ /* 0x000fe400000e0000 */
[----:B------:R-:W-:Y:S02]  /*4e80*/  ISETP.NE.U32.AND P2, PT, RZ, UR4, PT ;  /* 0x00000004ff007c0c */ /* 0x000fe4000bf45070 */
[----:B------:R-:W-:Y:S02]  /*4e90*/  SHF.L.U32 R12, R31, 0x1f, RZ ;  /* 0x0000001f1f0c7819 */ /* 0x000fe400000006ff */
[----:B------:R-:W-:Y:S05]  /*4ea0*/  ISETP.NE.AND.EX P2, PT, RZ, UR5, PT, P2 ;  /* 0x00000005ff007c0c */ /* 0x000fea000bf45320 */
[----:B------:R-:W-:Y:S02]  /*4eb0*/  USHF.L.U32 UR19, UR19, 0x7, URZ ;  /* 0x0000000713137899 */ /* 0x000fe400080006ff */
[----:B------:R-:W-:Y:S01]  /*4ec0*/  USHF.L.U32 UR18, UR18, 0x7, URZ ;  /* 0x0000000712127899 */ /* 0x000fe200080006ff */
[----:B------:R-:W-:Y:S11]  /*4ed0*/  BRA.U !UP3, `(.L_x_103) ;  /* 0x000000010b347547 */ /* 0x000ff6000b800000 */
[----:B------:R-:W-:Y:S01]  /*4ee0*/  UPLOP3.LUT UP0, UPT, UPT, UPT, UP2, 0x80, 0x8 ;  /* 0x000000000008789c */ /* 0x000fe20003f0f020 */
[----:B--2---:R-:W-:Y:S02]  /*4ef0*/  HFMA2 R0, -RZ, RZ, 0, 5.9604644775390625e-08 ;  /* 0x00000001ff007431 */ /* 0x004fe400000001ff */
[----:B------:R-:W-:Y:S03]  /*4f00*/  IMAD.MOV.U32 R171, RZ, RZ, 0x1 ;  /* 0x00000001ffab7424 */ /* 0x000fe600078e00ff */
[----:B------:R-:W-:Y:S05]  /*4f10*/  PLOP3.LUT P0, PT, PT, PT, UP0, 0x80, 0x8 ;  /* 0x000000000008781c */ /* 0x000fea0003f0f008 */
[----:B------:R-:W2:Y:S01]  /*4f20*/  @UP0 LDCU.64 UR10, c[0x0][0x888] ;  /* 0x00011100ff0a07ac */ /* 0x000ea20008000a00 */
[----:B------:R-:W-:Y:S07]  /*4f30*/  @UP0 UIMAD UR8, UR36, UR4, URZ ;  /* 0x00000004240802a4 */ /* 0x000fee000f8e02ff */
[----:B------:R-:W-:Y:S01]  /*4f40*/  @!P0 PRMT R171, R0, 0x7610, R171 ;  /* 0x0000761000ab8816 */ /* 0x000fe200000000ab */
[----:B--2---:R-:W-:Y:S03]  /*4f50*/  @UP0 UIMAD.WIDE UR10, UR8, 0x4, UR10 ;  /* 0x00000004080a08a5 */ /* 0x004fe6000f8e020a */
[----:B------:R-:W2:Y:S03]  /*4f60*/  @!UP0 LDCU UR8, c[0x0][0x880] ;  /* 0x00011000ff0887ac */ /* 0x000ea60008000800 */
[----:B------:R-:W-:Y:S01]  /*4f70*/  IMAD.U32 R10, RZ, RZ, UR10 ;  /* 0x0000000aff0a7e24 */ /* 0x000fe2000f8e00ff */
[----:B------:R-:W-:Y:S05]  /*4f80*/  MOV R11, UR11 ;  /* 0x0000000b000b7c02 */ /* 0x000fea0008000f00 */
[----:B-----5:R4:W5:Y:S02]  /*4f90*/  @P0 LDG.E R81, desc[UR46][R10.64] ;  /* 0x0000002e0a510981 */ /* 0x020964000c1e1900 */
[----:B--2-4-:R-:W-:Y:S07]  /*4fa0*/  @!P0 IMAD.U32 R81, RZ, RZ, UR8 ;  /* 0x00000008ff518e24 */ /* 0x014fee000f8e00ff */
.L_x_103:
[----:B-----5:R-:W-:Y:S01]  /*4fb0*/  @!P2 FSETP.EQ.AND P0, PT, R81, RZ, PT ;  /* 0x000000ff5100a20b */ /* 0x020fe20003f02000 */
[----:B------:R-:W-:Y:S01]  /*4fc0*/  @!UPT UIADD3 URZ, UPT, UPT, URZ, URZ, URZ ;  /* 0x000000fffffff290 */ /* 0x000fe2000fffe0ff */
[----:B------:R-:W-:Y:S11]  /*4fd0*/  @!P2 BRA `(.L_x_104) ;  /* 0x000000000014a947 */ /* 0x000ff60003800000 */
[----:B------:R-:W-:Y:S02]  /*4fe0*/  LOP3.LUT P2, RZ, R171, 0xff, RZ, 0xc0, !PT ;  /* 0x000000ffabff7812 */ /* 0x000fe4000784c0ff */
[----:B------:R-:W-:Y:S04]  /*4ff0*/  PLOP3.LUT P0, PT, PT, PT, UP0, 0x80, 0x8 ;  /* 0x000000000008781c */ /* 0x000fe80003f0f008 */
[----:B------:R-:W-:Y:S07]  /*5000*/  PLOP3.LUT P0, PT, P0, PT, PT, 0x8, 0x80 ;  /* 0x000000000080781c */ /* 0x000fee000070e170 */
[----:B------:R-:W-:Y:S11]  /*5010*/  @P2 FSETP.EQ.AND P0, PT, R81, RZ, PT ;  /* 0x000000ff5100220b */ /* 0x000ff60003f02000 */
[----:B------:R-:W-:Y:S02]  /*5020*/  @!UPT UIADD3 URZ, UPT, UPT, URZ, URZ, URZ ;  /* 0x000000fffffff290 */ /* 0x000fe4000fffe0ff */
.L_x_104:
[----:B------:R-:W4:Y:S01]  /*5030*/  SYNCS.PHASECHK.TRANS64.TRYWAIT P2, [UR6+0x110], R12 ;  /* 0x0001100cff0075a7 */ /* 0x000f220008041106 */
[----:B------:R-:W-:Y:S04]  /*5040*/  ELECT P4, URZ, PT ;  /* 0x0000000000ff782f */ /* 0x000fe80003880000 */
[----:B------:R-:W-:Y:S11]  /*5050*/  PLOP3.LUT P4, PT, P0, P4, PT, 0xf2, 0x2f ;  /* 0x00000000002f781c */ /* 0x000ff60000789e72 */
[----:B------:R-:W-:Y:S02]  /*5060*/  @!UPT UIADD3 URZ, UPT, UPT, URZ, URZ, URZ ;  /* 0x000000fffffff290 */ /* 0x000fe4000fffe0ff */
[----:B-1----:R-:W-:Y:S05]  /*5070*/  @!P4 IADD3 R21, P0, PT, R32, 0x580, RZ ;  /* 0x000005802015c810 */ /* 0x002fea0007f1e0ff */
[----:B------:R-:W-:Y:S01]  /*5080*/  @!P4 IMAD.X R20, RZ, RZ, R33, P0 ;  /* 0x000000ffff14c224 */ /* 0x000fe200000e0621 */
[----:B----4-:R-:W-:Y:S07]  /*5090*/  @!P2 BRA `(.L_x_105) ;  /* 0x0000004c0064a947 */ /* 0x010fee0003800000 */
.L_x_194:
[----:B------:R-:W4:Y:S01]  /*50a0*/  LDC.64 R14, c[0x0][0xb10] ;  /* 0x0002c400ff0e7b82 */ /* 0x000f220000000a00 */
[----:B------:R-:W-:Y:S01]  /*50b0*/  @!P4 R2UR UR8, R20 ;  /* 0x000000001408c2ca */ /* 0x000fe200000e0000 */
[----:B------:R-:W-:Y:S01]  /*50c0*/  VOTEU.ALL UP1, P4 ;  /* 0x0000000000ff7886 */ /* 0x000fe20002020000 */
[----:B------:R-:W-:Y:S01]  /*50d0*/  @!P4 R2UR UR9, R21 ;  /* 0x000000001509c2ca */ /* 0x000fe200000e0000 */
[----:B------:R-:W-:Y:S01]  /*50e0*/  UMOV UR10, 0x0 ;  /* 0x00000000000a7882 */ /* 0x000fe20000000000 */
[----:B------:R-:W-:Y:S03]  /*50f0*/  UMOV UR11, 0x10000000 ;  /* 0x10000000000b7882 */ /* 0x000fe60000000000 */
[----:B------:R-:W5:Y:S01]  /*5100*/  LDC.64 R10, c[0x0][0xb18] ;  /* 0x0002c600ff0a7b82 */ /* 0x000f620000000a00 */
[----:B------:R-:W-:Y:S01]  /*5110*/  @!UP1 UIADD3 UR16, UPT, UPT, UR6, 0x200, URZ ;  /* 0x0000020006109890 */ /* 0x000fe2000fffe0ff */
[----:B------:R-:W-:Y:S01]  /*5120*/  @P3 SHF.R.U32.HI R28, RZ, 0x10, R25 ;  /* 0x00000010ff1c3819 */ /* 0x000fe20000011619 */
[----:B------:R-:W-:Y:S01]  /*5130*/  VOTEU.ALL UP1, P4 ;  /* 0x0000000000ff7886 */ /* 0x000fe20002020000 */
[----:B------:R-:W-:Y:S01]  /*5140*/  UMOV UR20, UR36 ;  /* 0x0000002400147c82 */ /* 0x000fe20008000000 */
[----:B------:R-:W-:Y:S03]  /*5150*/  VIADD R30, R30, 0x1 ;  /* 0x000000011e1e7836 */ /* 0x000fe60000000000 */
[----:B--2---:R-:W2:Y:S01]  /*5160*/  @!P1 LDC R0, c[0x0][0xb20] ;  /* 0x0002c800ff009b82 */ /* 0x004ea20000000800 */
[----:B------:R-:W-:Y:S01]  /*5170*/  IMAD.U32 R21, RZ, RZ, UR8 ;  /* 0x00000008ff157e24 */ /* 0x000fe2000f8e00ff */
[----:B------:R-:W-:Y:S06]  /*5180*/  UPRMT UR8, UR37, 0x654, UR17 ;  /* 0x0000065425087896 */ /* 0x000fec0008000011 */
[----:B-1----:R-:W1:Y:S01]  /*5190*/  @!P1 LDC R3, c[0x0][0xb0c] ;  /* 0x0002c300ff039b82 */ /* 0x002e620000000800 */
[----:B------:R-:W-:Y:S01]  /*51a0*/  IMAD.U32 R20, RZ, RZ, UR9 ;  /* 0x00000009ff147e24 */ /* 0x000fe2000f8e00ff */
[----:B------:R-:W-:Y:S04]  /*51b0*/  @!P4 R2UR UR15, R21 ;  /* 0x00000000150fc2ca */ /* 0x000fe800000e0000 */
[----:B------:R-:W-:Y:S01]  /*51c0*/  @!P4 R2UR UR14, R20 ;  /* 0x00000000140ec2ca */ /* 0x000fe200000e0000 */
[----:B------:R-:W-:Y:S11]  /*51d0*/  @!P4 IMAD.MOV.U32 R20, RZ, RZ, 0x2000 ;  /* 0x00002000ff14c424 */ /* 0x000ff600078e00ff */
[----:B------:R-:W-:Y:S01]  /*51e0*/  @!UPT UIADD3 URZ, UPT, UPT, URZ, URZ, URZ ;  /* 0x000000fffffff290 */ /* 0x000fe2000fffe0ff */
[----:B------:R1:W-:Y:S01]  /*51f0*/  @!UP1 UTMALDG.3D [UR16], [UR14], desc[UR10] ;  /* 0x00000a100e0095b4 */ /* 0x0003e20008011000 */
[----:B------:R1:W-:Y:S02]  /*5200*/  @!P4 SYNCS.ARRIVE.TRANS64.RED.A0TR RZ, [UR6+0x100], R20 ;  /* 0x00010014ffffc9a7 */ /* 0x0003e40008300406 */
[----:B-1----:R-:W-:Y:S01]  /*5210*/  @!P1 ISETP.NE.AND P2, PT, R3, 0x1, PT ;  /* 0x000000010300980c */ /* 0x002fe20003f45270 */
[C---:B----4-:R-:W-:Y:S01]  /*5220*/  @!P1 IMAD.HI.U32 R14, R13.reuse, R14, RZ ;  /* 0x0000000e0d0e9227 */ /* 0x050fe200078e00ff */
[----:B-----5:R-:W-:Y:S03]  /*5230*/  @!P1 ISETP.NE.AND P0, PT, R10, 0x1, PT ;  /* 0x000000010a00980c */ /* 0x020fe60003f05270 */
[C---:B------:R-:W-:Y:S01]  /*5240*/  @!P1 IMAD.HI.U32 R11, R8.reuse, R11, RZ ;  /* 0x0000000b080b9227 */ /* 0x040fe200078e00ff */
[----:B------:R-:W-:Y:S04]  /*5250*/  @!P1 SHF.R.U32.HI R14, RZ, R15, R14 ;  /* 0x0000000fff0e9219 */ /* 0x000fe8000001160e */
[----:B--2---:R-:W-:Y:S01]  /*5260*/  @!P1 SHF.R.U32.HI R9, RZ, R0, R11 ;  /* 0x00000000ff099219 */ /* 0x004fe2000001160b */
[----:B------:R-:W-:Y:S01]  /*5270*/  SYNCS.ARRIVE.TRANS64.RED.A1T0 RZ, [UR8], RZ ;  /* 0x000000ffffff79a7 */ /* 0x000fe20008100408 */
[----:B------:R-:W-:Y:S02]  /*5280*/  @!P1 SEL R14, R13, R14, !P2 ;  /* 0x0000000e0d0e9207 */ /* 0x000fe40005000000 */
[----:B------:R-:W-:Y:S01]  /*5290*/  @!P1 SEL R9, R8, R9, !P0 ;  /* 0x0000000908099207 */ /* 0x000fe20004000000 */
[----:B------:R-:W1:Y:S04]  /*52a0*/  SYNCS.PHASECHK.TRANS64.TRYWAIT P5, [UR6+0x118], R12 ;  /* 0x0001180cff0075a7 */ /* 0x000e6800080a1106 */
[----:B------:R-:W-:Y:S02]  /*52b0*/  @!P1 IMAD.IADD R0, R9, 0x1, -R14 ;  /* 0x0000000109009824 */ /* 0x000fe400078e0a0e */
[----:B------:R-:W-:Y:S02]  /*52c0*/  @!P1 IMAD.IADD R9, R14, 0x1, -R9 ;  /* 0x000000010e099824 */ /* 0x000fe400078e0a09 */
[----:B------:R-:W-:Y:S02]  /*52d0*/  @!P1 IMAD R13, R0, R3, R13 ;  /* 0x00000003000d9224 */ /* 0x000fe400078e020d */
[----:B------:R-:W-:Y:S01]  /*52e0*/  @!P1 IMAD R8, R9, R10, R8 ;  /* 0x0000000a09089224 */ /* 0x000fe200078e0208 */
[----:B-1----:R-:W-:Y:S06]  /*52f0*/  @!P5 BRA `(.L_x_106) ;  /* 0x0000004800e4d947 */ /* 0x002fec0003800000 */
.L_x_196:
[----:B-1----:R-:W-:Y:S01]  /*5300*/  @!P4 IADD3 R3, P0, PT, R32, 0x580, RZ ;  /* 0x000005802003c810 */ /* 0x002fe20007f1e0ff */
[----:B------:R-:W-:Y:S01]  /*5310*/  VOTEU.ALL UP1, P4 ;  /* 0x0000000000ff7886 */ /* 0x000fe20002020000 */
[----:B------:R-:W-:Y:S01]  /*5320*/  UMOV UR20, 0x0 ;  /* 0x0000000000147882 */ /* 0x000fe20000000000 */
[----:B------:R-:W-:Y:S01]  /*5330*/  UMOV UR21, 0x10000000 ;  /* 0x1000000000157882 */ /* 0x000fe20000000000 */
[----:B------:R-:W-:Y:S01]  /*5340*/  @!P4 R2UR UR9, R3 ;  /* 0x000000000309c2ca */ /* 0x000fe200000e0000 */
[----:B------:R-:W-:Y:S01]  /*5350*/  @!P4 IMAD.X R0, RZ, RZ, R33, P0 ;  /* 0x000000ffff00c224 */ /* 0x000fe200000e0621 */
[----:B------:R-:W-:Y:S01]  /*5360*/  @!UP1 UIADD3 UR10, UPT, UPT, UR18, 0x40, URZ ;  /* 0x00000040120a9890 */ /* 0x000fe2000fffe0ff */
[----:B------:R-:W-:Y:S01]  /*5370*/  ISETP.NE.AND P0, PT, R30, 0x2, PT ;  /* 0x000000021e00780c */ /* 0x000fe20003f05270 */
[----:B------:R-:W-:Y:S01]  /*5380*/  UMOV UR11, UR19 ;  /* 0x00000013000b7c82 */ /* 0x000fe20008000000 */
[----:B------:R-:W-:Y:S01]  /*5390*/  UMOV UR12, UR36 ;  /* 0x00000024000c7c82 */ /* 0x000fe20008000000 */
[----:B------:R-:W-:Y:S01]  /*53a0*/  @!P4 R2UR UR8, R0 ;  /* 0x000000000008c2ca */ /* 0x000fe200000e0000 */
[----:B------:R-:W-:Y:S01]  /*53b0*/  IMAD.IADD R20, R8, 0x1, R147 ;  /* 0x0000000108147824 */ /* 0x000fe200078e0293 */
[----:B------:R-:W-:Y:S01]  /*53c0*/  @P3 R2UR UR36, R28 ;  /* 0x000000001c2432ca */ /* 0x000fe200000e0000 */
[----:B------:R-:W-:Y:S01]  /*53d0*/  IMAD.IADD R21, R13, 0x1, R170 ;  /* 0x000000010d157824 */ /* 0x000fe200078e02aa */
[----:B------:R-:W-:Y:S02]  /*53e0*/  SEL R0, RZ, 0x1, P0 ;  /* 0x00000001ff007807 */ /* 0x000fe40000000000 */
[----:B------:R-:W-:Y:S01]  /*53f0*/  LOP3.LUT R31, R31, 0x1, RZ, 0x3c, !PT ;  /* 0x000000011f1f7812 */ /* 0x000fe200078e3cff */
[----:B------:R-:W-:Y:S01]  /*5400*/  IMAD.U32 R10, RZ, RZ, UR9 ;  /* 0x00000009ff0a7e24 */ /* 0x000fe2000f8e00ff */
[----:B------:R-:W-:Y:S01]  /*5410*/  @!UP1 UIADD3 UR9, UPT, UPT, UR6, 0x108, URZ ;  /* 0x0000010806099890 */ /* 0x000fe2000fffe0ff */
[----:B------:R-:W-:Y:S02]  /*5420*/  LOP3.LUT R29, R29, R0, RZ, 0x3c, !PT ;  /* 0x000000001d1d7212 */ /* 0x000fe400078e3cff */
[----:B------:R-:W-:Y:S02]  /*5430*/  SEL R30, R30, RZ, P0 ;  /* 0x000000ff1e1e7207 */ /* 0x000fe40000000000 */
[----:B------:R-:W-:Y:S01]  /*5440*/  IMAD.U32 R11, RZ, RZ, UR8 ;  /* 0x00000008ff0b7e24 */ /* 0x000fe2000f8e00ff */
[----:B------:R-:W-:Y:S01]  /*5450*/  @!P4 R2UR UR14, R10 ;  /* 0x000000000a0ec2ca */ /* 0x000fe200000e0000 */
[----:B------:R-:W-:Y:S01]  /*5460*/  @!UP1 UIADD3 UR8, UPT, UPT, UR6, 0x2200, URZ ;  /* 0x0000220006089890 */ /* 0x000fe2000fffe0ff */
[----:B------:R-:W-:Y:S02]  /*5470*/  VOTEU.ALL UP1, P4 ;  /* 0x0000000000ff7886 */ /* 0x000fe40002020000 */
[----:B------:R-:W-:Y:S11]  /*5480*/  @!P4 R2UR UR15, R11 ;  /* 0x000000000b0fc2ca */ /* 0x000ff600000e0000 */
[----:B------:R-:W-:Y:S02]  /*5490*/  @!UPT UIADD3 URZ, UPT, UPT, URZ, URZ, URZ ;  /* 0x000000fffffff290 */ /* 0x000fe4000fffe0ff */
[----:B------:R2:W-:Y:S01]  /*54a0*/  @!UP1 UTMALDG.3D [UR8], [UR14], desc[UR20] ;  /* 0x000014080e0095b4 */ /* 0x0005e20008011000 */
[----:B------:R2:W-:Y:S01]  /*54b0*/  @!P4 SYNCS.ARRIVE.TRANS64.RED.A0TR RZ, [UR6+0x108], R23 ;  /* 0x00010817ffffc9a7 */ /* 0x0005e20008300406 */
[----:B------:R-:W-:Y:S01]  /*54c0*/  UPLOP3.LUT UP1, UPT, UPT, UPT, UPT, 0x80, 0x8 ;  /* 0x000000000008789c */ /* 0x000fe20003f2f070 */
[----:B------:R-:W-:Y:S01]  /*54d0*/  SYNCS.ARRIVE.TRANS64.RED.A1T0 RZ, [UR13], RZ ;  /* 0x000000ffffff79a7 */ /* 0x000fe2000810040d */
[----:B------:R-:W-:Y:S09]  /*54e0*/  @P3 BRA `(.L_x_107) ;  /* 0xfffffff400503947 */ /* 0x000ff2000383ffff */
[----:B------:R-:W-:-:S04]  /*54f0*/  SHF.L.U32 R3, R31, 0x1f, RZ ;  /* 0x0000001f1f037819 */ /* 0x000fc800000006ff */
[----:B------:R-:W1:Y:S02]  /*5500*/  SYNCS.PHASECHK.TRANS64.TRYWAIT P0, [UR6+0x110], R3 ;  /* 0x00011003ff0075a7 */ /* 0x000e640008001106 */
[----:B-1----:R-:W-:Y:S05]  /*5510*/  @!P0 BRA `(.L_x_108) ;  /* 0x0000004800748947 */ /* 0x002fea0003800000 */
.L_x_198:
[----:B-1----:R-:W-:-:S07]  /*5520*/  MOV R0, UR6 ;  /* 0x0000000600007c02 */ /* 0x002fce0008000f00 */
.L_x_109:
[----:B-1----:R-:W-:-:S04]  /*5530*/  SHF.L.U32 R3, R31, 0x1f, RZ ;  /* 0x0000001f1f037819 */ /* 0x002fc800000006ff */
[----:B------:R1:W4:Y:S03]  /*5540*/  SYNCS.PHASECHK.TRANS64.TRYWAIT P0, [R0+URZ+0x118], R3 ;  /* 0x00011803000075a7 */ /* 0x00032600080011ff */
[----:B----4-:R-:W-:Y:S05]  /*5550*/  @!P0 NANOSLEEP.SYNCS 0x989680 ;  /* 0x009896800000895d */ /* 0x010fea0003900000 */
[----:B------:R-:W4:Y:S02]  /*5560*/  @!P0 SYNCS.PHASECHK.TRANS64 P0, [R0+URZ+0x118], R3 ;  /* 0x00011803000085a7 */ /* 0x000f2400080010ff */
[----:B--2-4-:R-:W-:Y:S05]  /*5570*/  @P0 EXIT ;  /* 0x000000000000094d */ /* 0x014fea0003800000 */
[----:B------:R-:W-:Y:S05]  /*5580*/  BRA `(.L_x_109) ;  /* 0xfffffffc00e87947 */ /* 0x000fea000383ffff */
.L_x_98:
[----:B------:R-:W-:-:S06]  /*5590*/  UISETP.GE.AND UP1, UPT, UR10, 0x4, UPT ;  /* 0x000000040a00788c */ /* 0x000fcc000bf26270 */
[----:B------:R-:W-:-:S13]  /*55a0*/  PLOP3.LUT P0, PT, PT, PT, UP1, 0x80, 0x8 ;  /* 0x000000000008781c */ /* 0x000fda0003f0f018 */
[----:B------:R-:W-:Y:S05]  /*55b0*/  @!P0 EXIT ;  /* 0x000000000000894d */ /* 0x000fea0003800000 */
[----:B------:R-:W-:Y:S01]  /*55c0*/  BAR.SYNC.DEFER_BLOCKING 0x6, 0xa0 ;  /* 0x0182800000007b1d */ /* 0x000fe20000010000 */
[C---:B------:R-:W-:Y:S01]  /*55d0*/  IMAD.SHL.U32 R3, R189.reuse, 0x40, RZ ;  /* 0x00000040bd037824 */ /* 0x040fe200078e00ff */
[C---:B------:R-:W-:Y:S01]  /*55e0*/  LOP3.LUT R193, R189.reuse, 0x60, RZ, 0xc0, !PT ;  /* 0x00000060bdc17812 */ /* 0x040fe200078ec0ff */
[C---:B------:R-:W-:Y:S01]  /*55f0*/  IMAD.SHL.U32 R172, R189.reuse, 0x8, RZ ;  /* 0x00000008bdac7824 */ /* 0x040fe200078e00ff */
[C---:B------:R-:W-:Y:S01]  /*5600*/  LOP3.LUT R191, R189.reuse, 0x2, RZ, 0xc0, !PT ;  /* 0x00000002bdbf7812 */ /* 0x040fe200078ec0ff */
[----:B------:R-:W-:Y:S01]  /*5610*/  IMAD.U32 R79, R189, 0x10000, RZ ;  /* 0x00010000bd4f7824 */ /* 0x000fe200078e00ff */
[----:B------:R-:W-:Y:S02]  /*5620*/  UMOV UR49, 0x400 ;  /* 0x0000040000317882 */ /* 0x000fe40000000000 */
[----:B------:R-:W1:Y:S01]  /*5630*/  LDC R177, c[0x0][0x370] ;  /* 0x0000dc00ffb17b82 */ /* 0x000e620000000800 */
[----:B------:R-:W-:Y:S01]  /*5640*/  ULEA UR49, UR37, UR49, 0x18 ;  /* 0x0000003125317291 */ /* 0x000fe2000f8ec0ff */
[----:B------:R-:W-:Y:S01]  /*5650*/  LOP3.LUT R5, R3, 0x180, RZ, 0xc0, !PT ;  /* 0x0000018003057812 */ /* 0x000fe200078ec0ff */
[----:B------:R-:W-:Y:S01]  /*5660*/  HFMA2 R196, -RZ, RZ, 0, 0 ;  /* 0x00000000ffc47431 */ /* 0x000fe200000001ff */
[----:B------:R-:W-:Y:S01]  /*5670*/  LOP3.LUT R79, R79, 0x600000, RZ, 0xc0, !PT ;  /* 0x006000004f4f7812 */ /* 0x000fe200078ec0ff */
[----:B------:R-:W-:Y:S01]  /*5680*/  UIADD3 UR4, UPT, UPT, UR49, 0x4200, URZ ;  /* 0x0000420031047890 */ /* 0x000fe2000fffe0ff */
[----:B------:R-:W-:Y:S01]  /*5690*/  LOP3.LUT R172, R5, 0x30, R172, 0xf8, !PT ;  /* 0x0000003005ac7812 */ /* 0x000fe200078ef8ac */
[----:B------:R-:W-:Y:S01]  /*56a0*/  IMAD.MOV.U32 R76, RZ, RZ, RZ ;  /* 0x000000ffff4c7224 */ /* 0x000fe200078e00ff */
[----:B------:R-:W2:Y:S01]  /*56b0*/  LDC R74, c[0x0][0xb0c] ;  /* 0x0002c300ff4a7b82 */ /* 0x000ea20000000800 */
[----:B------:R-:W-:-:S02]  /*56c0*/  LOP3.LUT R189, R189, 0x4, RZ, 0xc0, !PT ;  /* 0x00000004bdbd7812 */ /* 0x000fc400078ec0ff */
[----:B------:R-:W-:Y:S02]  /*56d0*/  CS2R R182, SRZ ;  /* 0x0000000000b67805 */ /* 0x000fe4000001ff00 */
[----:B------:R-:W-:Y:S02]  /*56e0*/  LOP3.LUT R172, R172, 0x1e40, R3, 0xf8, !PT ;  /* 0x00001e40acac7812 */ /* 0x000fe400078ef803 */
[----:B------:R-:W-:Y:S02]  /*56f0*/  CS2R R180, SRZ ;  /* 0x0000000000b47805 */ /* 0x000fe4000001ff00 */
[----:B------:R-:W-:Y:S01]  /*5700*/  IADD3 R188, PT, PT, -R189, 0x2, RZ ;  /* 0x00000002bdbc7810 */ /* 0x000fe20007ffe1ff */
[----:B------:R-:W-:Y:S01]  /*5710*/  IMAD.MOV R176, RZ, RZ, -R191 ;  /* 0x000000ffffb07224 */ /* 0x000fe200078e0abf */
[----:B------:R-:W-:Y:S01]  /*5720*/  MOV R192, UR4 ;  /* 0x0000000400c07c02 */ /* 0x000fe20008000f00 */
[----:B------:R-:W3:Y:S01]  /*5730*/  LDC R174, c[0x0][0xb20] ;  /* 0x0002c800ffae7b82 */ /* 0x000ee20000000800 */
[----:B------:R-:W4:Y:S01]  /*5740*/  LDS R0, [UR49+0x1e0] ;  /* 0x0001e031ff007984 */ /* 0x000f220008000800 */
[----:B------:R-:W-:Y:S01]  /*5750*/  VIADD R190, R172, UR49 ;  /* 0x00000031acbe7c36 */ /* 0x000fe20008000000 */
[----:B------:R-:W1:Y:S01]  /*5760*/  LDCU.64 UR52, c[0x0][0x348] ;  /* 0x00006900ff3477ac */ /* 0x000e620008000a00 */
[----:B------:R-:W-:-:S02]  /*5770*/  IMAD.MOV R175, RZ, RZ, -R189 ;  /* 0x000000ffffaf7224 */ /* 0x000fc400078e0abd */
[----:B------:R-:W-:Y:S01]  /*5780*/  VIADD R190, R190, 0x200 ;  /* 0x00000200bebe7836 */ /* 0x000fe20000000000 */
[----:B------:R-:W1:Y:S01]  /*5790*/  LDCU.64 UR38, c[0x0][0x888] ;  /* 0x00011100ff2677ac */ /* 0x000e620008000a00 */
[----:B------:R-:W1:Y:S01]  /*57a0*/  LDC R73, c[0x0][0xb30] ;  /* 0x0002cc00ff497b82 */ /* 0x000e620000000800 */
[----:B------:R-:W1:Y:S01]  /*57b0*/  LDCU.64 UR44, c[0x0][0x890] ;  /* 0x00011200ff2c77ac */ /* 0x000e620008000a00 */
[----:B------:R-:W-:-:S06]  /*57c0*/  UIADD3 UR48, UPT, UPT, UR49, 0x200, URZ ;  /* 0x0000020031307890 */ /* 0x000fcc000fffe0ff */
[----:B------:R-:W1:Y:S08]  /*57d0*/  LDC.64 R168, c[0x0][0xb10] ;  /* 0x0002c400ffa87b82 */ /* 0x000e700000000a00 */
[----:B------:R-:W1:Y:S08]  /*57e0*/  LDC.64 R70, c[0x0][0xb18] ;  /* 0x0002c600ff467b82 */ /* 0x000e700000000a00 */
[----:B------:R-:W1:Y:S08]  /*57f0*/  LDC.64 R68, c[0x0][0xb28] ;  /* 0x0002ca00ff447b82 */ /* 0x000e700000000a00 */
[----:B------:R-:W1:Y:S01]  /*5800*/  LDC.64 R166, c[0x0][0x8b0] ;  /* 0x00022c00ffa67b82 */ /* 0x000e620000000a00 */
[----:B----4-:R-:W-:-:S07]  /*5810*/  IMAD.IADD R79, R0, 0x1, R79 ;  /* 0x00000001004f7824 */ /* 0x010fce00078e024f */
[----:B------:R-:W4:Y:S08]  /*5820*/  LDC.64 R164, c[0x0][0x8a8] ;  /* 0x00022a00ffa47b82 */ /* 0x000f300000000a00 */
[----:B--23--:R-:W1:Y:S02]  /*5830*/  LDC R178, c[0x0][0x374] ;  /* 0x0000dd00ffb27b82 */ /* 0x00ce640000000800 */
.L_x_136:
[----:B------:R-:W-:Y:S02]  /*5840*/  LEA R0, R196, UR49, 0x3 ;  /* 0x00000031c4007c11 */ /* 0x000fe4000f8e18ff */
[----:B------:R-:W-:Y:S02]  /*5850*/  SHF.L.U32 R3, R182, 0x1f, RZ ;  /* 0x0000001fb6037819 */ /* 0x000fe400000006ff */
[----:B-1----:R-:W-:Y:S02]  /*5860*/  LEA R16, R196, UR49, 0x4 ;  /* 0x00000031c4107c11 */ /* 0x002fe4000f8e20ff */
[----:B------:R-:W2:Y:S02]  /*5870*/  SYNCS.PHASECHK.TRANS64.TRYWAIT P0, [R0+URZ+0x130], R3 ;  /* 0x00013003000075a7 */ /* 0x000ea400080011ff */
[----:B--2---:R-:W-:Y:S05]  /*5880*/  @!P0 BRA `(.L_x_110) ;  /* 0x0000004400b08947 */ /* 0x004fea0003800000 */
.L_x_199:
[----:B------:R-:W3:Y:S01]  /*5890*/  LDC.64 R12, c[0x0][0xb10] ;  /* 0x0002c400ff0c7b82 */ /* 0x000ee20000000a00 */
[----:B------:R-:W4:Y:S01]  /*58a0*/  LDS.128 R16, [R16+0x1c0] ;  /* 0x0001c00010107984 */ /* 0x000f220000000c00 */
[----:B-1----:R-:W-:Y:S01]  /*58b0*/  ISETP.NE.AND P1, PT, R73, 0x1, PT ;  /* 0x000000014900780c */ /* 0x002fe20003f25270 */
[----:B--2---:R-:W-:Y:S01]  /*58c0*/  VIADD R0, R0, 0x140 ;  /* 0x0000014000007836 */ /* 0x004fe20000000000 */
[----:B------:R-:W-:Y:S04]  /*58d0*/  ISETP.GE.AND P0, PT, R72, 0x1, PT ;  /* 0x000000014800780c */ /* 0x000fe80003f06270 */
[----:B------:R-:W1:Y:S01]  /*58e0*/  LDC.64 R10, c[0x0][0xb18] ;  /* 0x0002c600ff0a7b82 */ /* 0x000e620000000a00 */
[----:B------:R-:W-:Y:S01]  /*58f0*/  PRMT R0, RZ, 0x654, R0 ;  /* 0x00000654ff007816 */ /* 0x000fe20000000000 */
[----:B------:R-:W-:Y:S01]  /*5900*/  @!PT LDS RZ, [RZ] ;  /* 0x00000000fffff984 */ /* 0x000fe20000000800 */
[----:B------:R-:W-:Y:S01]  /*5910*/  @!PT LDS RZ, [RZ] ;  /* 0x00000000fffff984 */ /* 0x000fe20000000800 */
[----:B------:R-:W-:Y:S01]  /*5920*/  @!PT LDS RZ, [RZ] ;  /* 0x00000000fffff984 */ /* 0x000fe20000000800 */
[----:B------:R-:W-:Y:S01]  /*5930*/  @!PT LDS RZ, [RZ] ;  /* 0x00000000fffff984 */ /* 0x000fe20000000800 */
[----:B------:R2:W-:Y:S06]  /*5940*/  MEMBAR.ALL.CTA ;  /* 0x0000000000007992 */ /* 0x0005ec0000008000 */
[----:B--2---:R-:W2:Y:S01]  /*5950*/  FENCE.VIEW.ASYNC.S ;  /* 0x00000000000073c6 */ /* 0x004ea20000000000 */
[----:B------:R-:W1:Y:S08]  /*5960*/  @!P1 LDC R14, c[0x0][0xb20] ;  /* 0x0002c800ff0e9b82 */ /* 0x000e700000000800 */
[----:B------:R-:W1:Y:S01]  /*5970*/  @!P1 LDC R9, c[0x0][0xb0c] ;  /* 0x0002c300ff099b82 */ /* 0x000e620000000800 */
[----:B--2---:R2:W-:Y:S01]  /*5980*/  SYNCS.ARRIVE.TRANS64.RED.A1T0 RZ, [R0+URZ], RZ ;  /* 0x000000ff00ff79a7 */ /* 0x0045e200081004ff */
[----:B----4-:R-:W-:Y:S04]  /*5990*/  LOP3.LUT P4, RZ, R18, 0x1, RZ, 0xc0, !PT ;  /* 0x0000000112ff7812 */ /* 0x010fe8000788c0ff */
[----:B------:R-:W-:Y:S09]  /*59a0*/  P2R R194, PR, RZ, 0x10 ;  /* 0x00000010ffc27803 */ /* 0x000ff20000000000 */
[----:B------:R-:W-:Y:S02]  /*59b0*/  @P4 MOV R77, R16 ;  /* 0x00000010004d4202 */ /* 0x000fe40000000f00 */
[----:B------:R-:W-:Y:S01]  /*59c0*/  @P4 LOP3.LUT R75, R17, 0xffff, RZ, 0xc0, !PT ;  /* 0x0000ffff114b4812 */ /* 0x000fe200078ec0ff */
[----:B--23--:R-:W-:Y:S06]  /*59d0*/  @!P0 BRA `(.L_x_111) ;  /* 0x0000000000a48947 */ /* 0x00cfec0003800000 */
[----:B------:R-:W-:Y:S01]  /*59e0*/  IMAD.HI.U32 R23, R178, R71, RZ ;  /* 0x00000047b2177227 */ /* 0x000fe200078e00ff */
[----:B------:R-:W-:Y:S02]  /*59f0*/  ISETP.NE.AND P0, PT, R70, 0x1, PT ;  /* 0x000000014600780c */ /* 0x000fe40003f05270 */
[----:B------:R-:W-:Y:S01]  /*5a00*/  ISETP.NE.AND P2, PT, R72, 0x1, PT ;  /* 0x000000014800780c */ /* 0x000fe20003f45270 */
[----:B------:R-:W-:Y:S01]  /*5a10*/  IMAD.HI.U32 R22, R177, R168, RZ ;  /* 0x000000a8b1167227 */ /* 0x000fe200078e00ff */
[----:B------:R-:W-:Y:S02]  /*5a20*/  SHF.R.U32.HI R23, RZ, R174, R23 ;  /* 0x000000aeff177219 */ /* 0x000fe40000011617 */
[----:B------:R-:W-:Y:S01]  /*5a30*/  ISETP.NE.AND P3, PT, R74, 0x1, PT ;  /* 0x000000014a00780c */ /* 0x000fe20003f65270 */
[----:B------:R-:W-:Y:S01]  /*5a40*/  IMAD.HI.U32 R26, R77, R168, RZ ;  /* 0x000000a84d1a7227 */ /* 0x000fe200078e00ff */
[----:B------:R-:W-:Y:S02]  /*5a50*/  SHF.R.U32.HI R22, RZ, R169, R22 ;  /* 0x000000a9ff167219 */ /* 0x000fe40000011616 */
[----:B------:R-:W-:Y:S01]  /*5a60*/  SEL R3, R178, R23, !P0 ;  /* 0x00000017b2037207 */ /* 0x000fe20004000000 */
[----:B------:R-:W-:Y:S01]  /*5a70*/  IMAD.HI.U32 R23, R75, R71, RZ ;  /* 0x000000474b177227 */ /* 0x000fe200078e00ff */
[----:B------:R-:W-:Y:S02]  /*5a80*/  SEL R7, R177, R22, !P3 ;  /* 0x00000016b1077207 */ /* 0x000fe40005800000 */
[----:B------:R-:W-:Y:S01]  /*5a90*/  SHF.R.U32.HI R26, RZ, R169, R26 ;  /* 0x000000a9ff1a7219 */ /* 0x000fe2000001161a */
[-C--:B------:R-:W-:Y:S04]  /*5aa0*/  IMAD.HI.U32 R22, R3, R68.reuse, RZ ;  /* 0x0000004403167227 */ /* 0x080fe800078e00ff */
[----:B------:R-:W-:Y:S01]  /*5ab0*/  IMAD.HI.U32 R24, R7, R68, RZ ;  /* 0x0000004407187227 */ /* 0x000fe200078e00ff */
[-C--:B------:R-:W-:Y:S02]  /*5ac0*/  @P2 SHF.R.U32.HI R3, RZ, R69.reuse, R22 ;  /* 0x00000045ff032219 */ /* 0x080fe40000011616 */
[----:B------:R-:W-:Y:S02]  /*5ad0*/  SHF.R.U32.HI R22, RZ, R174, R23 ;  /* 0x000000aeff167219 */ /* 0x000fe40000011617 */
[----:B------:R-:W-:Y:S01]  /*5ae0*/  @P2 SHF.R.U32.HI R7, RZ, R69, R24 ;  /* 0x00000045ff072219 */ /* 0x000fe20000011618 */
[C---:B------:R-:W-:Y:S01]  /*5af0*/  IMAD R2, R72.reuse, R3, RZ ;  /* 0x0000000348027224 */ /* 0x040fe200078e02ff */
[----:B------:R-:W-:Y:S02]  /*5b00*/  SEL R5, R75, R22, !P0 ;  /* 0x000000164b057207 */ /* 0x000fe40004000000 */
[----:B------:R-:W-:Y:S01]  /*5b10*/  SEL R3, R77, R26, !P3 ;  /* 0x0000001a4d037207 */ /* 0x000fe20005800000 */
[----:B------:R-:W-:Y:S01]  /*5b20*/  IMAD R4, R72, R7, RZ ;  /* 0x0000000748047224 */ /* 0x000fe200078e02ff */
[C---:B------:R-:W-:Y:S01]  /*5b30*/  ISETP.GE.AND P0, PT, R5.reuse, R2, PT ;  /* 0x000000020500720c */ /* 0x040fe20003f06270 */
[----:B------:R-:W-:Y:S03]  /*5b40*/  IMAD.HI.U32 R6, R5, R68, RZ ;  /* 0x0000004405067227 */ /* 0x000fe600078e00ff */
[----:B------:R-:W-:Y:S01]  /*5b50*/  ISETP.GE.OR P0, PT, R3, R4, P0 ;  /* 0x000000040300720c */ /* 0x000fe20000706670 */
[----:B------:R-:W-:Y:S01]  /*5b60*/  IMAD.MOV R4, RZ, RZ, -R3 ;  /* 0x000000ffff047224 */ /* 0x000fe200078e0a03 */
[-C--:B------:R-:W-:Y:S03]  /*5b70*/  SHF.R.U32.HI R6, RZ, R69.reuse, R6 ;  /* 0x00000045ff067219 */ /* 0x080fe60000011606 */
[----:B------:R-:W-:Y:S01]  /*5b80*/  IMAD R77, R74, R4, R77 ;  /* 0x000000044a4d7224 */ /* 0x000fe200078e024d */
[----:B------:R-:W-:Y:S05]  /*5b90*/  SEL R15, R5, R6, !P2 ;  /* 0x00000006050f7207 */ /* 0x000fea0005000000 */
[----:B------:R-:W-:Y:S02]  /*5ba0*/  IMAD.MOV R6, RZ, RZ, -R15 ;  /* 0x000000ffff067224 */ /* 0x000fe400078e0a0f */
[C---:B------:R-:W-:Y:S04]  /*5bb0*/  @!P0 IMAD.HI.U32 R2, R3.reuse, R68, RZ ;  /* 0x0000004403028227 */ /* 0x040fe800078e00ff */
[----:B------:R-:W-:Y:S01]  /*5bc0*/  IMAD R6, R72, R6, R5 ;  /* 0x0000000648067224 */ /* 0x000fe200078e0205 */
[----:B------:R-:W-:Y:S04]  /*5bd0*/  @!P0 SHF.R.U32.HI R2, RZ, R69, R2 ;  /* 0x00000045ff028219 */ /* 0x000fe80000011602 */
[----:B------:R-:W-:Y:S02]  /*5be0*/  @!P0 SEL R0, R3, R2, !P2 ;  /* 0x0000000203008207 */ /* 0x000fe40005000000 */
[----:B------:R-:W-:Y:S02]  /*5bf0*/  IADD3 R2, PT, PT, -R5, RZ, RZ ;  /* 0x000000ff05027210 */ /* 0x000fe40007ffe1ff */
[----:B------:R-:W-:Y:S01]  /*5c00*/  @!P0 IADD3 R8, PT, PT, R15, -R0, RZ ;  /* 0x800000000f088210 */ /* 0x000fe20007ffe0ff */
[----:B------:R-:W-:Y:S02]  /*5c10*/  @!P0 IMAD R0, R7, R6, R0 ;  /* 0x0000000607008224 */ /* 0x000fe400078e0200 */
[----:B------:R-:W-:Y:S02]  /*5c20*/  IMAD R75, R70, R2, R75 ;  /* 0x00000002464b7224 */ /* 0x000fe400078e024b */
[----:B------:R-:W-:Y:S02]  /*5c30*/  @!P0 IMAD R5, R8, R72, R3 ;  /* 0x0000004808058224 */ /* 0x000fe400078e0203 */
[----:B------:R-:W-:Y:S04]  /*5c40*/  @!P0 IMAD.MOV.U32 R3, RZ, RZ, R0 ;  /* 0x000000ffff038224 */ /* 0x000fe800078e0000 */
[----:B------:R-:W-:Y:S02]  /*5c50*/  IMAD R77, R3, R74, R77 ;  /* 0x0000004a034d7224 */ /* 0x000fe400078e024d */
[----:B------:R-:W-:Y:S07]  /*5c60*/  IMAD R75, R5, R70, R75 ;  /* 0x00000046054b7224 */ /* 0x000fee00078e024b */
.L_x_111:
[----:B-1----:R-:W-:Y:S01]  /*5c70*/  @!P1 ISETP.NE.AND P0, PT, R10, 0x1, PT ;  /* 0x000000010a00980c */ /* 0x002fe20003f05270 */
[----:B------:R-:W-:Y:S01]  /*5c80*/  @!P1 IMAD.HI.U32 R0, R77, R12, RZ ;  /* 0x0000000c4d009227 */ /* 0x000fe200078e00ff */
[----:B------:R-:W-:Y:S01]  /*5c90*/  @!P1 ISETP.NE.AND P2, PT, R9, 0x1, PT ;  /* 0x000000010900980c */ /* 0x000fe20003f45270 */
[----:B------:R-:W-:Y:S01]  /*5ca0*/  ULOP3.LUT UP0, URZ, UR48, 0x1b0, URZ, 0xc0, !UPT ;  /* 0x000001b030ff7892 */ /* 0x000fe2000f80c0ff */
[----:B------:R-:W-:Y:S01]  /*5cb0*/  R2UR UR42, R21 ;  /* 0x00000000152a72ca */ /* 0x000fe200000e0000 */
[----:B------:R-:W-:Y:S01]  /*5cc0*/  @!P1 IMAD.HI.U32 R3, R75, R11, RZ ;  /* 0x0000000b4b039227 */ /* 0x000fe200078e00ff */
[----:B------:R-:W-:Y:S02]  /*5cd0*/  @!P1 SHF.R.U32.HI R0, RZ, R13, R0 ;  /* 0x0000000dff009219 */ /* 0x000fe40000011600 */
[----:B------:R-:W-:Y:S01]  /*5ce0*/  R2UR UR41, R20 ;  /* 0x00000000142972ca */ /* 0x000fe200000e0000 */
[----:B------:R-:W-:Y:S01]  /*5cf0*/  VIADD R196, R196, 0x1 ;  /* 0x00000001c4c47836 */ /* 0x000fe20000000000 */
[----:B------:R-:W-:Y:S02]  /*5d00*/  @!P1 SHF.R.U32.HI R2, RZ, R14, R3 ;  /* 0x0000000eff029219 */ /* 0x000fe40000011603 */
[----:B------:R-:W-:Y:S02]  /*5d10*/  @!P1 SEL R3, R77, R0, !P2 ;  /* 0x000000004d039207 */ /* 0x000fe40005000000 */
[----:B------:R-:W-:Y:S02]  /*5d20*/  @!P1 SEL R2, R75, R2, !P0 ;  /* 0x000000024b029207 */ /* 0x000fe40004000000 */
[----:B------:R-:W-:Y:S01]  /*5d30*/  @P4 SHF.R.U32.HI R179, RZ, 0x10, R17 ;  /* 0x00000010ffb34819 */ /* 0x000fe20000011611 */
[----:B------:R-:W-:Y:S02]  /*5d40*/  USHF.L.U32 UR42, UR42, 0x7, URZ ;  /* 0x000000072a2a7899 */ /* 0x000fe400080006ff */
[----:B------:R-:W-:Y:S02]  /*5d50*/  @!P1 IMAD.IADD R0, R2, 0x1, -R3 ;  /* 0x0000000102009824 */ /* 0x000fe400078e0a03 */
[----:B------:R-:W-:Y:S01]  /*5d60*/  @!P1 IMAD.IADD R2, R3, 0x1, -R2 ;  /* 0x0000000103029824 */ /* 0x000fe200078e0a02 */
[----:B------:R-:W-:Y:S01]  /*5d70*/  USHF.L.U32 UR41, UR41, 0x7, URZ ;  /* 0x0000000729297899 */ /* 0x000fe200080006ff */
[----:B------:R-:W-:Y:S02]  /*5d80*/  @!P1 IMAD R77, R0, R9, R77 ;  /* 0x00000009004d9224 */ /* 0x000fe400078e024d */
[----:B------:R-:W-:Y:S01]  /*5d90*/  @!P1 IMAD R75, R2, R10, R75 ;  /* 0x0000000a024b9224 */ /* 0x000fe200078e024b */
[----:B------:R-:W-:Y:S08]  /*5da0*/  BRA.U !UP0, `(.L_x_112) ;  /* 0x0000000108407547 */ /* 0x000ff0000b800000 */
[----:B------:R-:W1:Y:S01]  /*5db0*/  LDCU.64 UR8, c[0x4][0x80] ;  /* 0x01001000ff0877ac */ /* 0x000e620008000a00 */
[----:B------:R-:W-:Y:S01]  /*5dc0*/  MOV R3, 0x0 ;  /* 0x0000000000037802 */ /* 0x000fe20000000f00 */
[----:B------:R-:W-:Y:S02]  /*5dd0*/  HFMA2 R12, -RZ, RZ, 0, 5.9604644775390625e-08 ;  /* 0x00000001ff0c7431 */ /* 0x000fe400000001ff */
[----:B------:R-:W-:Y:S02]  /*5de0*/  IMAD.MOV.U32 R8, RZ, RZ, 0x70 ;  /* 0x00000070ff087424 */ /* 0x000fe400078e00ff */
[----:B------:R-:W-:Y:S01]  /*5df0*/  IMAD.MOV.U32 R13, RZ, RZ, RZ ;  /* 0x000000ffff0d7224 */ /* 0x000fe200078e00ff */
[----:B------:R-:W2:Y:S01]  /*5e00*/  LDCU.64 UR6, c[0x4][0x88] ;  /* 0x01001100ff0677ac */ /* 0x000ea20008000a00 */
[----:B------:R-:W3:Y:S01]  /*5e10*/  LDC.64 R2, c[0x4][R3] ;  /* 0x0100000003027b82 */ /* 0x000ee20000000a00 */
[----:B------:R-:W4:Y:S01]  /*5e20*/  LDCU.64 UR4, c[0x4][0x8] ;  /* 0x01000100ff0477ac */ /* 0x000f220008000a00 */
[----:B-1----:R-:W-:Y:S01]  /*5e30*/  MOV R5, UR9 ;  /* 0x0000000900057c02 */ /* 0x002fe20008000f00 */
[----:B------:R-:W-:Y:S01]  /*5e40*/  IMAD.U32 R4, RZ, RZ, UR8 ;  /* 0x00000008ff047e24 */ /* 0x000fe2000f8e00ff */
[----:B--2---:R-:W-:Y:S01]  /*5e50*/  MOV R7, UR7 ;  /* 0x0000000700077c02 */ /* 0x004fe20008000f00 */
[----:B------:R-:W-:Y:S01]  /*5e60*/  IMAD.U32 R6, RZ, RZ, UR6 ;  /* 0x00000006ff067e24 */ /* 0x000fe2000f8e00ff */
[----:B----4-:R-:W-:Y:S01]  /*5e70*/  MOV R11, UR5 ;  /* 0x00000005000b7c02 */ /* 0x010fe20008000f00 */
[----:B------:R-:W-:Y:S02]  /*5e80*/  IMAD.U32 R10, RZ, RZ, UR4 ;  /* 0x00000004ff0a7e24 */ /* 0x000fe4000f8e00ff */
[----:B------:R-:W-:Y:S07]  /*5e90*/  LEPC R20, `(.L_x_112) ;  /* 0x000000001014794e */ /* 0x000fee0000000000 */
[----:B---3-5:R-:W-:Y:S05]  /*5ea0*/  CALL.ABS.NOINC R2 ;  /* 0x0000000002007343 */ /* 0x028fea0003c00000 */
.L_x_112:
[----:B------:R-:W-:Y:S01]  /*5eb0*/  LOP3.LUT P0, RZ, R192, 0x1b0, RZ, 0xc0, !PT ;  /* 0x000001b0c0ff7812 */ /* 0x000fe2000780c0ff */
[----:B------:R-:W-:Y:S11]  /*5ec0*/  BSSY.RECONVERGENT B6, `(.L_x_113) ;  /* 0x0000013000067945 */ /* 0x000ff60003800200 */
[----:B------:R-:W-:Y:S01]  /*5ed0*/  @!UPT UIADD3 URZ, UPT, UPT, URZ, URZ, URZ ;  /* 0x000000fffffff290 */ /* 0x000fe2000fffe0ff */
[----:B------:R-:W-:Y:S05]  /*5ee0*/  @!P0 BRA `(.L_x_114) ;  /* 0x0000000000408947 */ /* 0x000fea0003800000 */
        /* <DEDUP_REMOVED lines=16> */
.L_x_114:
[----:B------:R-:W-:Y:S05]  /*5ff0*/  BSYNC.RECONVERGENT B6 ;  /* 0x0000000000067941 */ /* 0x000fea0003800200 */
.L_x_113:
[----:B------:R-:W-:Y:S01]  /*6000*/  ISETP.NE.U32.AND P4, PT, R166, RZ, PT ;  /* 0x000000ffa600720c */ /* 0x000fe20003f85070 */
[----:B------:R-:W-:Y:S01]  /*6010*/  UISETP.NE.AND UP2, UPT, UR50, URZ, UPT ;  /* 0x000000ff3200728c */ /* 0x000fe2000bf45270 */
[----:B------:R-:W-:Y:S01]  /*6020*/  ISETP.NE.U32.AND P2, PT, RZ, UR38, PT ;  /* 0x00000026ff007c0c */ /* 0x000fe2000bf45070 */
[----:B------:R-:W-:Y:S01]  /*6030*/  UISETP.NE.U32.AND UP1, UPT, UR44, URZ, UPT ;  /* 0x000000ff2c00728c */ /* 0x000fe2000bf25070 */
[----:B------:R-:W-:Y:S01]  /*6040*/  ISETP.NE.AND.EX P4, PT, R167, RZ, PT, P4 ;  /* 0x000000ffa700720c */ /* 0x000fe20003f85340 */
[----:B------:R-:W-:Y:S01]  /*6050*/  UPLOP3.LUT UP0, UPT, UPT, UPT, UPT, 0x40, 0x4 ;  /* 0x000000000004789c */ /* 0x000fe20003f0e870 */
[----:B------:R-:W-:Y:S01]  /*6060*/  ISETP.NE.AND.EX P2, PT, RZ, UR39, PT, P2 ;  /* 0x00000027ff007c0c */ /* 0x000fe2000bf45320 */
[----:B------:R-:W-:Y:S01]  /*6070*/  UISETP.NE.AND.EX UP1, UPT, UR45, URZ, UPT, UP1 ;  /* 0x000000ff2d00728c */ /* 0x000fe2000bf25310 */
[----:B------:R-:W-:Y:S04]  /*6080*/  PLOP3.LUT P1, PT, PT, PT, UP2, 0x80, 0x8 ;  /* 0x000000000008781c */ /* 0x000fe80003f2f028 */
[----:B------:R-:W-:Y:S06]  /*6090*/  @UP2 UPLOP3.LUT UP0, UPT, UPT, UPT, UP1, 0x80, 0x8 ;  /* 0x000000000008289c */ /* 0x000fec0003f0f010 */
[----:B------:R-:W-:Y:S01]  /*60a0*/  PLOP3.LUT P0, PT, PT, PT, UP0, 0x80, 0x8 ;  /* 0x000000000008781c */ /* 0x000fe20003f0f008 */
[----:B------:R-:W-:Y:S01]  /*60b0*/  @!UPT UIADD3 URZ, UPT, UPT, URZ, URZ, URZ ;  /* 0x000000fffffff290 */ /* 0x000fe2000fffe0ff */
[----:B------:R-:W-:Y:S11]  /*60c0*/  BRA.U !UP1, `(.L_x_115) ;  /* 0x0000000109387547 */ /* 0x000ff6000b800000 */
[----:B------:R-:W-:Y:S01]  /*60d0*/  UISETP.NE.U32.AND UP0, UPT, UR38, URZ, UPT ;  /* 0x000000ff2600728c */ /* 0x000fe2000bf05070 */
[----:B------:R-:W-:Y:S02]  /*60e0*/  HFMA2 R0, -RZ, RZ, 0, 5.9604644775390625e-08 ;  /* 0x00000001ff007431 */ /* 0x000fe400000001ff */
[----:B------:R-:W-:Y:S01]  /*60f0*/  IMAD.MOV.U32 R171, RZ, RZ, 0x1 ;  /* 0x00000001ffab7424 */ /* 0x000fe200078e00ff */
[----:B------:R-:W-:Y:S06]  /*6100*/  UISETP.NE.AND.EX UP0, UPT, UR39, URZ, UPT, UP0 ;  /* 0x000000ff2700728c */ /* 0x000fec000bf05300 */
[----:B------:R-:W-:Y:S05]  /*6110*/  PLOP3.LUT P3, PT, PT, PT, UP0, 0x80, 0x8 ;  /* 0x000000000008781c */ /* 0x000fea0003f6f008 */
[----:B------:R-:W1:Y:S01]  /*6120*/  @UP0 LDCU.64 UR6, c[0x0][0x888] ;  /* 0x00011100ff0607ac */ /* 0x000e620008000a00 */
[----:B------:R-:W-:Y:S07]  /*6130*/  @UP0 UIMAD UR4, UR36, UR44, URZ ;  /* 0x0000002c240402a4 */ /* 0x000fee000f8e02ff */
[----:B------:R-:W-:Y:S01]  /*6140*/  @!P3 PRMT R171, R0, 0x7610, R171 ;  /* 0x0000761000abb816 */ /* 0x000fe200000000ab */
[----:B-1----:R-:W-:Y:S03]  /*6150*/  @UP0 UIMAD.WIDE UR6, UR4, 0x4, UR6 ;  /* 0x00000004040608a5 */ /* 0x002fe6000f8e0206 */
[----:B------:R-:W1:Y:S03]  /*6160*/  @!UP0 LDCU UR4, c[0x0][0x880] ;  /* 0x00011000ff0487ac */ /* 0x000e660008000800 */
[----:B------:R-:W-:Y:S01]  /*6170*/  IMAD.U32 R2, RZ, RZ, UR6 ;  /* 0x00000006ff027e24 */ /* 0x000fe2000f8e00ff */
[----:B------:R-:W-:Y:S05]  /*6180*/  MOV R3, UR7 ;  /* 0x0000000700037c02 */ /* 0x000fea0008000f00 */
[----:B-----5:R2:W5:Y:S02]  /*6190*/  @P3 LDG.E R81, desc[UR46][R2.64] ;  /* 0x0000002e02513981 */ /* 0x020564000c1e1900 */
[----:B-12---:R-:W-:Y:S02]  /*61a0*/  @!P3 IMAD.U32 R81, RZ, RZ, UR4 ;  /* 0x00000004ff51be24 */ /* 0x006fe4000f8e00ff */
.L_x_115:
[----:B------:R-:W-:Y:S05]  /*61b0*/  @!P4 BRA `(.L_x_116) ;  /* 0x000000000020c947 */ /* 0x000fea0003800000 */
[----:B------:R-:W-:Y:S04]  /*61c0*/  ISETP.NE.U32.AND P3, PT, R164, RZ, PT ;  /* 0x000000ffa400720c */ /* 0x000fe80003f65070 */
[----:B------:R-:W-:Y:S11]  /*61d0*/  ISETP.NE.AND.EX P3, PT, R165, RZ, PT, P3 ;  /* 0x000000ffa500720c */ /* 0x000ff60003f65330 */
[----:B------:R-:W-:Y:S02]  /*61e0*/  @!UPT UIADD3 URZ, UPT, UPT, URZ, URZ, URZ ;  /* 0x000000fffffff290 */ /* 0x000fe4000fffe0ff */
[----:B------:R-:W1:Y:S01]  /*61f0*/  @P3 LDC.64 R2, c[0x0][0x8a8] ;  /* 0x00022a00ff023b82 */ /* 0x000e620000000a00 */
[----:B------:R-:W-:Y:S04]  /*6200*/  @P3 IMAD R0, R166, UR36, RZ ;  /* 0x00000024a6003c24 */ /* 0x000fe8000f8e02ff */
[----:B-1----:R-:W-:Y:S05]  /*6210*/  @P3 IMAD.WIDE R2, R0, 0x4, R2 ;  /* 0x0000000400023825 */ /* 0x002fea00078e0202 */
[----:B-----5:R1:W5:Y:S02]  /*6220*/  @P3 LDG.E R78, desc[UR46][R2.64] ;  /* 0x0000002e024e3981 */ /* 0x020364000c1e1900 */
[----:B-1----:R-:W2:Y:S02]  /*6230*/  @!P3 LDC R78, c[0x0][0x8a0] ;  /* 0x00022800ff4ebb82 */ /* 0x002ea40000000800 */
.L_x_116:
[----:B-----5:R-:W-:Y:S01]  /*6240*/  FSETP.NEU.AND P4, PT, R81, RZ, PT ;  /* 0x000000ff5100720b */ /* 0x020fe20003f8d000 */
[----:B------:R-:W-:Y:S01]  /*6250*/  BSSY B1, `(.L_x_117) ;  /* 0x0000047000017945 */ /* 0x000fe20003800000 */
[----:B------:R-:W-:Y:S01]  /*6260*/  SEL R5, RZ, 0xffffffff, P2 ;  /* 0xffffffffff057807 */ /* 0x000fe20001000000 */
[----:B------:R-:W-:Y:S01]  /*6270*/  IMAD.MOV.U32 R208, RZ, RZ, 0x1 ;  /* 0x00000001ffd07424 */ /* 0x000fe200078e00ff */
[----:B------:R-:W-:Y:S01]  /*6280*/  LOP3.LUT P3, RZ, R171, 0xff, RZ, 0xc0, !PT ;  /* 0x000000ffabff7812 */ /* 0x000fe2000786c0ff */
[C---:B------:R-:W-:Y:S01]  /*6290*/  IMAD R80, R76.reuse, 0x80, R79 ;  /* 0x000000804c507824 */ /* 0x040fe200078e024f */
[----:B------:R-:W-:Y:S02]  /*62a0*/  @P1 SEL R0, RZ, 0xffffffff, P4 ;  /* 0xffffffffff001807 */ /* 0x000fe40002000000 */
[----:B------:R-:W-:Y:S02]  /*62b0*/  CS2R R162, SRZ ;  /* 0x0000000000a27805 */ /* 0x000fe4000001ff00 */
[----:B------:R-:W-:Y:S02]  /*62c0*/  LEA R3, R181, UR49, 0x3 ;  /* 0x00000031b5037c11 */ /* 0x000fe4000f8e18ff */
[----:B------:R-:W-:Y:S02]  /*62d0*/  CS2R R160, SRZ ;  /* 0x0000000000a07805 */ /* 0x000fe4000001ff00 */
[----:B------:R-:W-:Y:S02]  /*62e0*/  @P0 SEL R0, R5, R0, !P3 ;  /* 0x0000000005000207 */ /* 0x000fe40005800000 */
[----:B------:R-:W-:Y:S02]  /*62f0*/  CS2R R158, SRZ ;  /* 0x00000000009e7805 */ /* 0x000fe4000001ff00 */
[----:B------:R-:W-:Y:S02]  /*6300*/  LEA R195, R76, UR49, 0x3 ;  /* 0x000000314cc37c11 */ /* 0x000fe4000f8e18ff */
[----:B------:R-:W-:Y:S02]  /*6310*/  CS2R R156, SRZ ;  /* 0x00000000009c7805 */ /* 0x000fe4000001ff00 */
[----:B------:R-:W-:Y:S02]  /*6320*/  @P1 LOP3.LUT R0, R0, 0x1, RZ, 0xc0, !PT ;  /* 0x0000000100001812 */ /* 0x000fe400078ec0ff */
[----:B------:R-:W-:Y:S02]  /*6330*/  CS2R R154, SRZ ;  /* 0x00000000009a7805 */ /* 0x000fe4000001ff00 */
[----:B------:R-:W-:Y:S02]  /*6340*/  SHF.L.U32 R2, R183, 0x1f, RZ ;  /* 0x0000001fb7027819 */ /* 0x000fe400000006ff */
[----:B------:R-:W-:Y:S02]  /*6350*/  CS2R R152, SRZ ;  /* 0x0000000000987805 */ /* 0x000fe4000001ff00 */
[----:B------:R-:W-:Y:S02]  /*6360*/  ISETP.NE.U32.OR P6, PT, R0, 0x1, !P1 ;  /* 0x000000010000780c */ /* 0x000fe40004fc5470 */
[----:B------:R-:W-:Y:S02]  /*6370*/  CS2R R150, SRZ ;  /* 0x0000000000967805 */ /* 0x000fe4000001ff00 */
[----:B------:R-:W-:Y:S02]  /*6380*/  PLOP3.LUT P2, PT, PT, PT, UP1, 0x80, 0x8 ;  /* 0x000000000008781c */ /* 0x000fe40003f4f018 */
[----:B------:R-:W-:Y:S02]  /*6390*/  CS2R R148, SRZ ;  /* 0x0000000000947805 */ /* 0x000fe4000001ff00 */
[----:B------:R-:W-:Y:S02]  /*63a0*/  SEL R0, RZ, 0xffffffff, P4 ;  /* 0xffffffffff007807 */ /* 0x000fe40002000000 */
[----:B------:R-:W-:Y:S03]  /*63b0*/  P2R R184, PR, RZ, 0x40 ;  /* 0x00000040ffb87803 */ /* 0x000fe60000000000 */
[----:B------:R-:W-:Y:S04]  /*63c0*/  @P6 SHF.L.U32 R4, R180, 0x1f, RZ ;  /* 0x0000001fb4046819 */ /* 0x000fe800000006ff */
[----:B------:R-:W-:Y:S01]  /*63d0*/  @P2 SEL R0, R5, R0, !P3 ;  /* 0x0000000005002207 */ /* 0x000fe20005800000 */
[----:B------:R-:W1:Y:S03]  /*63e0*/  @P6 SYNCS.PHASECHK.TRANS64.TRYWAIT P1, [R3+URZ+0x100], R4 ;  /* 0x00010004030065a7 */ /* 0x000e6600080211ff */
[----:B------:R-:W-:Y:S04]  /*63f0*/  LOP3.LUT R0, R0, 0x1, RZ, 0xc0, !PT ;  /* 0x0000000100007812 */ /* 0x000fe800078ec0ff */
[----:B------:R-:W-:Y:S04]  /*6400*/  ISETP.NE.U32.AND P5, PT, R0, 0x1, PT ;  /* 0x000000010000780c */ /* 0x000fe80003fa5070 */
[----:B------:R-:W-:Y:S01]  /*6410*/  P2R R209, PR, RZ, 0x20 ;  /* 0x00000020ffd17803 */ /* 0x000fe20000000000 */
[----:B------:R3:W4:Y:S01]  /*6420*/  SYNCS.PHASECHK.TRANS64.TRYWAIT P0, [R195+URZ+0x150], R2 ;  /* 0x00015002c30075a7 */ /* 0x00072200080011ff */
[----:B-1----:R-:W-:Y:S01]  /*6430*/  @P6 SEL R208, RZ, 0x1, !P1 ;  /* 0x00000001ffd06807 */ /* 0x002fe20004800000 */
[----:B---3--:R-:W-:Y:S06]  /*6440*/  @!P6 BRA `(.L_x_118) ;  /* 0x00000000009ce947 */ /* 0x008fec0003800000 */
[----:B------:R-:W-:Y:S01]  /*6450*/  @P5 IMAD R6, R181, 0x2000, R190 ;  /* 0x00002000b5065824 */ /* 0x000fe200078e02be */
[----:B------:R-:W-:Y:S01]  /*6460*/  ISETP.NE.AND P1, PT, R208, RZ, PT ;  /* 0x000000ffd000720c */ /* 0x000fe20003f25270 */
[----:B------:R-:W-:Y:S01]  /*6470*/  BSSY B0, `(.L_x_119) ;  /* 0x0000010000007945 */ /* 0x000fe20003800000 */
[----:B------:R-:W-:Y:S01]  /*6480*/  CS2R R150, SRZ ;  /* 0x0000000000967805 */ /* 0x000fe2000001ff00 */
[--C-:B------:R-:W-:Y:S01]  /*6490*/  @P5 IMAD R7, R191, -0x10, R6.reuse ;  /* 0xfffffff0bf075824 */ /* 0x100fe200078e0206 */
[----:B------:R-:W-:Y:S01]  /*64a0*/  CS2R R148, SRZ ;  /* 0x0000000000947805 */ /* 0x000fe2000001ff00 */
[----:B------:R-:W-:Y:S01]  /*64b0*/  @P5 IMAD R5, R189, -0x10, R6 ;  /* 0xfffffff0bd055824 */ /* 0x000fe200078e0206 */
[----:B------:R-:W-:Y:S01]  /*64c0*/  CS2R R158, SRZ ;  /* 0x00000000009e7805 */ /* 0x000fe2000001ff00 */
[----:B------:R-:W-:Y:S01]  /*64d0*/  @P5 IMAD R4, R188, 0x10, R7 ;  /* 0x00000010bc045824 */ /* 0x000fe200078e0207 */
[----:B------:R-:W-:Y:S02]  /*64e0*/  CS2R R156, SRZ ;  /* 0x00000000009c7805 */ /* 0x000fe4000001ff00 */
[----:B------:R-:W-:Y:S02]  /*64f0*/  CS2R R154, SRZ ;  /* 0x00000000009a7805 */ /* 0x000fe4000001ff00 */
[----:B------:R-:W-:Y:S02]  /*6500*/  CS2R R152, SRZ ;  /* 0x0000000000987805 */ /* 0x000fe4000001ff00 */
[----:B------:R-:W-:Y:S02]  /*6510*/  CS2R R162, SRZ ;  /* 0x0000000000a27805 */ /* 0x000fe4000001ff00 */
[----:B------:R-:W-:Y:S01]  /*6520*/  CS2R R160, SRZ ;  /* 0x0000000000a07805 */ /* 0x000fe2000001ff00 */
[----:B------:R-:W-:Y:S06]  /*6530*/  @P1 BRA `(.L_x_120) ;  /* 0x00000000000c1947 */ /* 0x000fec0003800000 */
[----:B------:R-:W-:Y:S04]  /*6540*/  SHF.L.U32 R0, R180, 0x1f, RZ ;  /* 0x0000001fb4007819 */ /* 0x000fe800000006ff */
[----:B------:R-:W1:Y:S02]  /*6550*/  SYNCS.PHASECHK.TRANS64.TRYWAIT P1, [R3+URZ+0x100], R0 ;  /* 0x00010000030075a7 */ /* 0x000e6400080211ff */
[----:B-1----:R-:W-:Y:S05]  /*6560*/  @!P1 BRA `(.L_x_121) ;  /* 0x00000038008c9947 */ /* 0x002fea0003800000 */
.L_x_120:
[----:B------:R-:W-:Y:S05]  /*6570*/  BSYNC B0 ;  /* 0x0000000000007941 */ /* 0x000fea0003800000 */
.L_x_119:
[----:B------:R-:W-:Y:S01]  /*6580*/  ISETP.NE.AND P1, PT, R209, RZ, PT ;  /* 0x000000ffd100720c */ /* 0x000fe20003f25270 */
[----:B-1----:R-:W-:Y:S02]  /*6590*/  VIADD R3, R3, 0x110 ;  /* 0x0000011003037836 */ /* 0x002fe40000000000 */
[----:B------:R-:W-:Y:S02]  /*65a0*/  IMAD.U32 R0, RZ, RZ, UR37 ;  /* 0x00000025ff007e24 */ /* 0x000fe4000f8e00ff */
[----:B------:R-:W-:Y:S03]  /*65b0*/  VIADD R181, R181, 0x1 ;  /* 0x00000001b5b57836 */ /* 0x000fe60000000000 */
[----:B------:R-:W-:Y:S05]  /*65c0*/  PRMT R0, R0, 0x654, R3 ;  /* 0x0000065400007816 */ /* 0x000fea0000000003 */
[----:B------:R1:W3:Y:S04]  /*65d0*/  @P1 LDS.128 R148, [R6] ;  /* 0x0000000006941984 */ /* 0x0002e80000000c00 */
[----:B------:R1:W1:Y:S04]  /*65e0*/  @P1 LDS.128 R156, [R5+0x20] ;  /* 0x00002000059c1984 */ /* 0x0002680000000c00 */
[----:B------:R1:W1:Y:S04]  /*65f0*/  @P1 LDS.128 R152, [R7+0x10] ;  /* 0x0000100007981984 */ /* 0x0002680000000c00 */
[----:B------:R1:W1:Y:S01]  /*6600*/  @P1 LDS.128 R160, [R4+0x10] ;  /* 0x0000100004a01984 */ /* 0x0002620000000c00 */
[C---:B------:R-:W-:Y:S01]  /*6610*/  ISETP.NE.AND P1, PT, R181.reuse, 0x2, PT ;  /* 0x00000002b500780c */ /* 0x040fe20003f25270 */
[----:B------:R-:W-:Y:S01]  /*6620*/  @!PT LDS RZ, [RZ] ;  /* 0x00000000fffff984 */ /* 0x000fe20000000800 */
[----:B------:R-:W-:Y:S01]  /*6630*/  @!PT LDS RZ, [RZ] ;  /* 0x00000000fffff984 */ /* 0x000fe20000000800 */
[----:B------:R-:W-:Y:S01]  /*6640*/  @!PT LDS RZ, [RZ] ;  /* 0x00000000fffff984 */ /* 0x000fe20000000800 */
[----:B------:R-:W-:Y:S01]  /*6650*/  @!PT LDS RZ, [RZ] ;  /* 0x00000000fffff984 */ /* 0x000fe20000000800 */
[----:B------:R5:W-:Y:S06]  /*6660*/  MEMBAR.ALL.CTA ;  /* 0x0000000000007992 */ /* 0x000bec0000008000 */
[----:B-----5:R-:W5:Y:S01]  /*6670*/  FENCE.VIEW.ASYNC.S ;  /* 0x00000000000073c6 */ /* 0x020f620000000000 */
[----:B------:R-:W-:Y:S02]  /*6680*/  SEL R3, RZ, 0x1, P1 ;  /* 0x00000001ff037807 */ /* 0x000fe40000800000 */
[----:B------:R-:W-:Y:S02]  /*6690*/  SEL R181, R181, RZ, P1 ;  /* 0x000000ffb5b57207 */ /* 0x000fe40000800000 */
[----:B------:R-:W-:Y:S01]  /*66a0*/  LOP3.LUT R180, R180, R3, RZ, 0x3c, !PT ;  /* 0x00000003b4b47212 */ /* 0x000fe200078e3cff */
[----:B-----5:R1:W-:Y:S06]  /*66b0*/  SYNCS.ARRIVE.TRANS64.RED.A1T0 RZ, [R0+URZ], RZ ;  /* 0x000000ff00ff79a7 */ /* 0x0203ec00081004ff */
.L_x_118:
[----:B------:R-:W-:Y:S05]  /*66c0*/  BSYNC B1 ;  /* 0x0000000000017941 */ /* 0x000fea0003800000 */
.L_x_117:
[----:B-1----:R-:W-:Y:S04]  /*66d0*/  SHF.R.U32.HI R0, RZ, 0x15, R80 ;  /* 0x00000015ff007819 */ /* 0x002fe80000011650 */
[----:B------:R-:W-:Y:S01]  /*66e0*/  LOP3.LUT P1, RZ, R0, 0x3, R173, 0x48, !PT ;  /* 0x0000000300ff7812 */ /* 0x000fe200078248ad */
[----:B------:R-:W-:Y:S01]  /*66f0*/  @!UPT UIADD3 URZ, UPT, UPT, URZ, URZ, URZ ;  /* 0x000000fffffff290 */ /* 0x000fe2000fffe0ff */
[----:B----4-:R-:W-:Y:S11]  /*6700*/  @P0 BRA `(.L_x_122) ;  /* 0x0000000000080947 */ /* 0x010ff60003800000 */
[----:B------:R-:W1:Y:S02]  /*6710*/  SYNCS.PHASECHK.TRANS64.TRYWAIT P0, [R195+URZ+0x150], R2 ;  /* 0x00015002c30075a7 */ /* 0x000e6400080011ff */
[----:B-1----:R-:W-:Y:S05]  /*6720*/  @!P0 BRA `(.L_x_123) ;  /* 0x0000003800308947 */ /* 0x002fea0003800000 */
.L_x_122:
[----:B------:R-:W-:Y:S04]  /*6730*/  BSSY.RECONVERGENT B6, `(.L_x_124) ;  /* 0x0000012000067945 */ /* 0x000fe80003800200 */
[----:B------:R-:W-:Y:S05]  /*6740*/  @!P1 BRA `(.L_x_125) ;  /* 0x0000000000409947 */ /* 0x000fea0003800000 */
[----:B------:R-:W4:Y:S01]  /*6750*/  LDCU.64 UR8, c[0x4][0x70] ;  /* 0x01000e00ff0877ac */ /* 0x000f220008000a00 */
[----:B------:R-:W-:Y:S01]  /*6760*/  MOV R3, 0x0 ;  /* 0x0000000000037802 */ /* 0x000fe20000000f00 */
[----:B------:R-:W-:Y:S02]  /*6770*/  HFMA2 R12, -RZ, RZ, 0, 5.9604644775390625e-08 ;  /* 0x00000001ff0c7431 */ /* 0x000fe400000001ff */
[----:B------:R-:W-:Y:S02]  /*6780*/  IMAD.MOV.U32 R8, RZ, RZ, 0x192 ;  /* 0x00000192ff087424 */ /* 0x000fe400078e00ff */
[----:B------:R-:W-:Y:S01]  /*6790*/  IMAD.MOV.U32 R13, RZ, RZ, RZ ;  /* 0x000000ffff0d7224 */ /* 0x000fe200078e00ff */
[----:B------:R-:W5:Y:S01]  /*67a0*/  LDCU.64 UR6, c[0x4][0x78] ;  /* 0x01000f00ff0677ac */ /* 0x000f620008000a00 */
[----:B-1----:R-:W1:Y:S01]  /*67b0*/  LDC.64 R2, c[0x4][R3] ;  /* 0x0100000003027b82 */ /* 0x002e620000000a00 */
[----:B------:R-:W2:Y:S01]  /*67c0*/  LDCU.64 UR4, c[0x4][0x10] ;  /* 0x01000200ff0477ac */ /* 0x000ea20008000a00 */
[----:B----4-:R-:W-:Y:S01]  /*67d0*/  MOV R5, UR9 ;  /* 0x0000000900057c02 */ /* 0x010fe20008000f00 */
[----:B------:R-:W-:Y:S01]  /*67e0*/  IMAD.U32 R4, RZ, RZ, UR8 ;  /* 0x00000008ff047e24 */ /* 0x000fe2000f8e00ff */
[----:B-----5:R-:W-:Y:S01]  /*67f0*/  MOV R7, UR7 ;  /* 0x0000000700077c02 */ /* 0x020fe20008000f00 */
[----:B------:R-:W-:Y:S01]  /*6800*/  IMAD.U32 R6, RZ, RZ, UR6 ;  /* 0x00000006ff067e24 */ /* 0x000fe2000f8e00ff */
[----:B--2---:R-:W-:Y:S01]  /*6810*/  MOV R11, UR5 ;  /* 0x00000005000b7c02 */ /* 0x004fe20008000f00 */
[----:B------:R-:W-:Y:S02]  /*6820*/  IMAD.U32 R10, RZ, RZ, UR4 ;  /* 0x00000004ff0a7e24 */ /* 0x000fe4000f8e00ff */
[----:B------:R-:W-:Y:S07]  /*6830*/  LEPC R20, `(.L_x_125) ;  /* 0x000000001014794e */ /* 0x000fee0000000000 */
[----:B-1-3--:R-:W-:Y:S05]  /*6840*/  CALL.ABS.NOINC R2 ;  /* 0x0000000002007343 */ /* 0x00afea0003c00000 */
.L_x_125:
[----:B------:R-:W-:Y:S05]  /*6850*/  BSYNC.RECONVERGENT B6 ;  /* 0x0000000000067941 */ /* 0x000fea0003800200 */
.L_x_124:
[-C--:B---3--:R-:W-:Y:S01]  /*6860*/  F2FP.F16.E5M2.UNPACK_B R83, R148.reuse ;  /* 0x00000094ff53723e */ /* 0x088fe200020004ff */
[----:B------:R-:W-:Y:S05]  /*6870*/  WARPSYNC.ALL ;  /* 0x0000000000007948 */ /* 0x000fea0003800000 */
[----:B------:R-:W-:Y:S01]  /*6880*/  R2UR UR4, R80 ;  /* 0x00000000500472ca */ /* 0x000fe200000e0000 */
[--C-:B------:R-:W-:Y:S01]  /*6890*/  HADD2.F32 R82, -RZ, R83.reuse.H0_H0 ;  /* 0x20000053ff527230 */ /* 0x100fe20000004100 */
[----:B------:R-:W-:Y:S01]  /*68a0*/  F2FP.F16.E5M2.UNPACK_B R85, R148.H1 ;  /* 0x00000094ff55723e */ /* 0x000fe200030004ff */
[----:B------:R-:W-:Y:S01]  /*68b0*/  HADD2.F32 R83, -RZ, R83.H1_H1 ;  /* 0x30000053ff537230 */ /* 0x000fe20000004100 */
[-C--:B------:R-:W-:Y:S01]  /*68c0*/  F2FP.F16.E5M2.UNPACK_B R87, R149.reuse ;  /* 0x00000095ff57723e */ /* 0x080fe200020004ff */
[----:B------:R-:W-:Y:S01]  /*68d0*/  BSSY.RECONVERGENT B0, `(.L_x_126) ;  /* 0x000011d000007945 */ /* 0x000fe20003800200 */
[----:B------:R-:W-:Y:S01]  /*68e0*/  F2FP.F16.E5M2.UNPACK_B R89, R149.H1 ;  /* 0x00000095ff59723e */ /* 0x000fe200030004ff */
[----:B------:R-:W-:Y:S01]  /*68f0*/  HADD2.F32 R84, -RZ, R85.H0_H0 ;  /* 0x20000055ff547230 */ /* 0x000fe20000004100 */
[-C--:B------:R-:W-:Y:S01]  /*6900*/  F2FP.F16.E5M2.UNPACK_B R91, R150.reuse ;  /* 0x00000096ff5b723e */ /* 0x080fe200020004ff */
[----:B------:R-:W-:Y:S01]  /*6910*/  HADD2.F32 R88, -RZ, R87.H1_H1 ;  /* 0x30000057ff587230 */ /* 0x000fe20000004100 */
[----:B------:R-:W-:Y:S01]  /*6920*/  F2FP.F16.E5M2.UNPACK_B R93, R150.H1 ;  /* 0x00000096ff5d723e */ /* 0x000fe200030004ff */
[----:B------:R-:W-:Y:S01]  /*6930*/  HADD2.F32 R86, -RZ, R85.H1_H1 ;  /* 0x30000055ff567230 */ /* 0x000fe20000004100 */
[-C--:B------:R-:W-:Y:S01]  /*6940*/  F2FP.F16.E5M2.UNPACK_B R95, R151.reuse ;  /* 0x00000097ff5f723e */ /* 0x080fe200020004ff */
[----:B------:R-:W2:Y:S01]  /*6950*/  LDTM.x64 R4, tmem[UR4] ;  /* 0x00000004000479ee */ /* 0x000ea20008340000 */
[----:B------:R-:W-:Y:S01]  /*6960*/  F2FP.F16.E5M2.UNPACK_B R97, R151.H1 ;  /* 0x00000097ff61723e */ /* 0x000fe200030004ff */
[----:B------:R-:W-:Y:S01]  /*6970*/  HADD2.F32 R85, -RZ, R87.H0_H0 ;  /* 0x20000057ff557230 */ /* 0x000fe20000004100 */
[-C--:B------:R-:W-:Y:S01]  /*6980*/  F2FP.F16.E5M2.UNPACK_B R99, R152.reuse ;  /* 0x00000098ff63723e */ /* 0x080fe200020004ff */
[----:B------:R-:W-:Y:S01]  /*6990*/  HADD2.F32 R87, -RZ, R89.H0_H0 ;  /* 0x20000059ff577230 */ /* 0x000fe20000004100 */
[----:B------:R-:W-:Y:S01]  /*69a0*/  F2FP.F16.E5M2.UNPACK_B R101, R152.H1 ;  /* 0x00000098ff65723e */ /* 0x000fe200030004ff */
[----:B------:R-:W-:Y:S01]  /*69b0*/  HADD2.F32 R92, -RZ, R91.H1_H1 ;  /* 0x3000005bff5c7230 */ /* 0x000fe20000004100 */
[----:B------:R-:W-:Y:S01]  /*69c0*/  ISETP.NE.AND P6, PT, R184, RZ, PT ;  /* 0x000000ffb800720c */ /* 0x000fe20003fc5270 */
[----:B------:R-:W-:Y:S01]  /*69d0*/  HADD2.F32 R96, -RZ, R95.H1_H1 ;  /* 0x3000005fff607230 */ /* 0x000fe20000004100 */
[----:B------:R-:W-:Y:S01]  /*69e0*/  SHF.L.U32 R211, R176, 0x4, RZ ;  /* 0x00000004b0d37819 */ /* 0x000fe200000006ff */
[----:B------:R-:W-:Y:S01]  /*69f0*/  HADD2.F32 R100, -RZ, R99.H1_H1 ;  /* 0x30000063ff647230 */ /* 0x000fe20000004100 */
[----:B------:R-:W-:Y:S01]  /*6a00*/  SHF.L.U32 R217, R175, 0x4, RZ ;  /* 0x00000004afd97819 */ /* 0x000fe200000006ff */
[----:B------:R-:W-:Y:S01]  /*6a10*/  HADD2.F32 R90, -RZ, R89.H1_H1 ;  /* 0x30000059ff5a7230 */ /* 0x000fe20000004100 */
[C---:B------:R-:W-:Y:S01]  /*6a20*/  IADD3 R197, PT, PT, R190.reuse, R211, RZ ;  /* 0x000000d3bec57210 */ /* 0x040fe20007ffe0ff */
[----:B------:R-:W-:Y:S01]  /*6a30*/  HADD2.F32 R89, -RZ, R91.H0_H0 ;  /* 0x2000005bff597230 */ /* 0x000fe20000004100 */
[----:B------:R-:W-:Y:S01]  /*6a40*/  IADD3 R199, PT, PT, R190, R217, RZ ;  /* 0x000000d9bec77210 */ /* 0x000fe20007ffe0ff */
[--C-:B------:R-:W-:Y:S01]  /*6a50*/  HADD2.F32 R91, -RZ, R93.reuse.H0_H0 ;  /* 0x2000005dff5b7230 */ /* 0x100fe20000004100 */
[----:B------:R-:W-:Y:S01]  /*6a60*/  SHF.L.U32 R210, R188, 0x4, RZ ;  /* 0x00000004bcd27819 */ /* 0x000fe200000006ff */
[----:B------:R-:W-:Y:S01]  /*6a70*/  HADD2.F32 R94, -RZ, R93.H1_H1 ;  /* 0x3000005dff5e7230 */ /* 0x000fe20000004100 */
[----:B------:R-:W-:Y:S01]  /*6a80*/  F2FP.F16.E5M2.UNPACK_B R103, R153 ;  /* 0x00000099ff67723e */ /* 0x000fe200020004ff */
[----:B------:R-:W-:Y:S01]  /*6a90*/  HADD2.F32 R93, -RZ, R95.H0_H0 ;  /* 0x2000005fff5d7230 */ /* 0x000fe20000004100 */
[----:B------:R-:W-:Y:S01]  /*6aa0*/  IADD3 R198, PT, PT, R210, R197, RZ ;  /* 0x000000c5d2c67210 */ /* 0x000fe20007ffe0ff */
[----:B------:R-:W-:Y:S01]  /*6ab0*/  HADD2.F32 R95, -RZ, R97.H0_H0 ;  /* 0x20000061ff5f7230 */ /* 0x000fe20000004100 */
[----:B------:R-:W-:Y:S01]  /*6ac0*/  F2FP.F16.E5M2.UNPACK_B R105, R153.H1 ;  /* 0x00000099ff69723e */ /* 0x000fe200030004ff */
[C---:B--2---:R-:W-:Y:S01]  /*6ad0*/  FMUL R0, R78.reuse, R4 ;  /* 0x000000044e007220 */ /* 0x044fe20000400000 */
[C---:B-1----:R-:W-:Y:S01]  /*6ae0*/  FMUL R2, R78.reuse, R5 ;  /* 0x000000054e027220 */ /* 0x042fe20000400000 */
[C---:B------:R-:W-:Y:S01]  /*6af0*/  FMUL R4, R78.reuse, R8 ;  /* 0x000000084e047220 */ /* 0x040fe20000400000 */
[C---:B------:R-:W-:Y:S01]  /*6b00*/  FMUL R5, R78.reuse, R9 ;  /* 0x000000094e057220 */ /* 0x040fe20000400000 */
[C---:B------:R-:W-:Y:S01]  /*6b10*/  FFMA R0, R81.reuse, R82, R0 ;  /* 0x0000005251007223 */ /* 0x040fe20000000000 */
[C---:B------:R-:W-:Y:S01]  /*6b20*/  FFMA R2, R81.reuse, R83, R2 ;  /* 0x0000005351027223 */ /* 0x040fe20000000002 */
[C---:B------:R-:W-:Y:S01]  /*6b30*/  FMUL R8, R78.reuse, R12 ;  /* 0x0000000c4e087220 */ /* 0x040fe20000400000 */
[C---:B------:R-:W-:Y:S01]  /*6b40*/  FMUL R9, R78.reuse, R13 ;  /* 0x0000000d4e097220 */ /* 0x040fe20000400000 */
[C---:B------:R-:W-:Y:S01]  /*6b50*/  FMUL R12, R78.reuse, R16 ;  /* 0x000000104e0c7220 */ /* 0x040fe20000400000 */
[C---:B------:R-:W-:Y:S01]  /*6b60*/  FMUL R13, R78.reuse, R17 ;  /* 0x000000114e0d7220 */ /* 0x040fe20000400000 */
[C---:B------:R-:W-:Y:S01]  /*6b70*/  FMUL R16, R78.reuse, R20 ;  /* 0x000000144e107220 */ /* 0x040fe20000400000 */
[C---:B------:R-:W-:Y:S01]  /*6b80*/  FMUL R17, R78.reuse, R21 ;  /* 0x000000154e117220 */ /* 0x040fe20000400000 */
[----:B------:R-:W-:Y:S02]  /*6b90*/  HADD2.F32 R104, -RZ, R103.H1_H1 ;  /* 0x30000067ff687230 */ /* 0x000fe40000004100 */
[C---:B------:R-:W-:Y:S01]  /*6ba0*/  FMUL R20, R78.reuse, R24 ;  /* 0x000000184e147220 */ /* 0x040fe20000400000 */
[C---:B------:R-:W-:Y:S01]  /*6bb0*/  FMUL R21, R78.reuse, R25 ;  /* 0x000000194e157220 */ /* 0x040fe20000400000 */
[C---:B------:R-:W-:Y:S01]  /*6bc0*/  FMUL R24, R78.reuse, R28 ;  /* 0x0000001c4e187220 */ /* 0x040fe20000400000 */
[C---:B------:R-:W-:Y:S01]  /*6bd0*/  FMUL R25, R78.reuse, R29 ;  /* 0x0000001d4e197220 */ /* 0x040fe20000400000 */
[C---:B------:R-:W-:Y:S01]  /*6be0*/  FMUL R28, R78.reuse, R32 ;  /* 0x000000204e1c7220 */ /* 0x040fe20000400000 */
[C---:B------:R-:W-:Y:S01]  /*6bf0*/  FMUL R29, R78.reuse, R33 ;  /* 0x000000214e1d7220 */ /* 0x040fe20000400000 */
[C---:B------:R-:W-:Y:S01]  /*6c00*/  FMUL R32, R78.reuse, R36 ;  /* 0x000000244e207220 */ /* 0x040fe20000400000 */
[----:B------:R-:W-:Y:S01]  /*6c10*/  F2FP.F16.E5M2.UNPACK_B R107, R154 ;  /* 0x0000009aff6b723e */ /* 0x000fe200020004ff */
[C---:B------:R-:W-:Y:S01]  /*6c20*/  FMUL R33, R78.reuse, R37 ;  /* 0x000000254e217220 */ /* 0x040fe20000400000 */
[C---:B------:R-:W-:Y:S01]  /*6c30*/  FMUL R36, R78.reuse, R40 ;  /* 0x000000284e247220 */ /* 0x040fe20000400000 */
[----:B------:R-:W-:Y:S01]  /*6c40*/  F2FP.F16.E5M2.UNPACK_B R109, R154.H1 ;  /* 0x0000009aff6d723e */ /* 0x000fe200030004ff */
[C---:B------:R-:W-:Y:S01]  /*6c50*/  FMUL R37, R78.reuse, R41 ;  /* 0x000000294e257220 */ /* 0x040fe20000400000 */
[----:B------:R-:W-:Y:S02]  /*6c60*/  HADD2.F32 R108, -RZ, R107.H1_H1 ;  /* 0x3000006bff6c7230 */ /* 0x000fe40000004100 */
        /* <DEDUP_REMOVED lines=26> */
[C---:B------:R-:W-:Y:S01]  /*6e10*/  FFMA R3, R81.reuse, R84, R3 ;  /* 0x0000005451037223 */ /* 0x040fe20000000003 */
[C---:B------:R-:W-:Y:S01]  /*6e20*/  FFMA R7, R81.reuse, R86, R7 ;  /* 0x0000005651077223 */ /* 0x040fe20000000007 */
[----:B------:R-:W-:Y:S01]  /*6e30*/  F2FP.F16.E5M2.UNPACK_B R127, R159 ;  /* 0x0000009fff7f723e */ /* 0x000fe200020004ff */
[C---:B------:R-:W-:Y:S01]  /*6e40*/  FFMA R4, R81.reuse, R85, R4 ;  /* 0x0000005551047223 */ /* 0x040fe20000000004 */
[C---:B------:R-:W-:Y:S01]  /*6e50*/  FFMA R5, R81.reuse, R88, R5 ;  /* 0x0000005851057223 */ /* 0x040fe20000000005 */
[----:B------:R-:W-:Y:S01]  /*6e60*/  F2FP.F16.E5M2.UNPACK_B R129, R159.H1 ;  /* 0x0000009fff81723e */ /* 0x000fe200030004ff */
[----:B------:R-:W-:Y:S01]  /*6e70*/  FFMA R6, R81, R87, R6 ;  /* 0x0000005751067223 */ /* 0x000fe20000000006 */
[----:B------:R-:W-:Y:S01]  /*6e80*/  F2FP.SATFINITE.E5M2.F32.PACK_AB_MERGE_C R185, R7, R3, RZ ;  /* 0x0000000307b9723e */ /* 0x000fe200048060ff */
[----:B------:R-:W-:Y:S02]  /*6e90*/  HADD2.F32 R124, -RZ, R123.H1_H1 ;  /* 0x3000007bff7c7230 */ /* 0x000fe40000004100 */
[----:B------:R-:W-:Y:S01]  /*6ea0*/  FMUL R11, R78, R11 ;  /* 0x0000000b4e0b7220 */ /* 0x000fe20000400000 */
[----:B------:R-:W-:Y:S01]  /*6eb0*/  HADD2.F32 R128, -RZ, R127.H1_H1 ;  /* 0x3000007fff807230 */ /* 0x000fe20000004100 */
[----:B------:R-:W-:Y:S01]  /*6ec0*/  F2FP.SATFINITE.E5M2.F32.PACK_AB_MERGE_C R184, R2, R0, R185 ;  /* 0x0000000002b8723e */ /* 0x000fe200048060b9 */
[C---:B------:R-:W-:Y:S01]  /*6ed0*/  FMUL R10, R78.reuse, R14 ;  /* 0x0000000e4e0a7220 */ /* 0x040fe20000400000 */
[C---:B------:R-:W-:Y:S01]  /*6ee0*/  FFMA R11, R81.reuse, R90, R11 ;  /* 0x0000005a510b7223 */ /* 0x040fe2000000000b */
[C---:B------:R-:W-:Y:S01]  /*6ef0*/  FFMA R8, R81.reuse, R89, R8 ;  /* 0x0000005951087223 */ /* 0x040fe20000000008 */
[----:B------:R-:W-:Y:S01]  /*6f00*/  FFMA R9, R81, R92, R9 ;  /* 0x0000005c51097223 */ /* 0x000fe20000000009 */
[----:B------:R-:W-:Y:S01]  /*6f10*/  F2FP.F16.E5M2.UNPACK_B R131, R160 ;  /* 0x000000a0ff83723e */ /* 0x000fe200020004ff */
[----:B------:R-:W-:Y:S01]  /*6f20*/  HADD2.F32 R98, -RZ, R97.H1_H1 ;  /* 0x30000061ff627230 */ /* 0x000fe20000004100 */
[----:B------:R-:W-:Y:S01]  /*6f30*/  F2FP.SATFINITE.E5M2.F32.PACK_AB_MERGE_C R186, R11, R6, RZ ;  /* 0x000000060bba723e */ /* 0x000fe200048060ff */
[----:B------:R-:W-:Y:S01]  /*6f40*/  FFMA R10, R81, R91, R10 ;  /* 0x0000005b510a7223 */ /* 0x000fe2000000000a */
[----:B------:R-:W-:Y:S02]  /*6f50*/  HADD2.F32 R97, -RZ, R99.H0_H0 ;  /* 0x20000063ff617230 */ /* 0x000fe40000004100 */
[C---:B------:R-:W-:Y:S01]  /*6f60*/  FMUL R15, R78.reuse, R15 ;  /* 0x0000000f4e0f7220 */ /* 0x040fe20000400000 */
[----:B------:R-:W-:Y:S01]  /*6f70*/  F2FP.SATFINITE.E5M2.F32.PACK_AB_MERGE_C R185, R5, R4, R186 ;  /* 0x0000000405b9723e */ /* 0x000fe200048060ba */
[----:B------:R-:W-:Y:S02]  /*6f80*/  HADD2.F32 R132, -RZ, R131.H1_H1 ;  /* 0x30000083ff847230 */ /* 0x000fe40000004100 */
[C---:B------:R-:W-:Y:S01]  /*6f90*/  FMUL R14, R78.reuse, R18 ;  /* 0x000000124e0e7220 */ /* 0x040fe20000400000 */
[C---:B------:R-:W-:Y:S01]  /*6fa0*/  FFMA R15, R81.reuse, R94, R15 ;  /* 0x0000005e510f7223 */ /* 0x040fe2000000000f */
[C---:B------:R-:W-:Y:S01]  /*6fb0*/  FFMA R12, R81.reuse, R93, R12 ;  /* 0x0000005d510c7223 */ /* 0x040fe2000000000c */
[----:B------:R-:W-:Y:S01]  /*6fc0*/  FFMA R13, R81, R96, R13 ;  /* 0x00000060510d7223 */ /* 0x000fe2000000000d */
[----:B------:R-:W-:Y:S01]  /*6fd0*/  F2FP.F16.E5M2.UNPACK_B R133, R160.H1 ;  /* 0x000000a0ff85723e */ /* 0x000fe200030004ff */
[--C-:B------:R-:W-:Y:S01]  /*6fe0*/  HADD2.F32 R99, -RZ, R101.reuse.H0_H0 ;  /* 0x20000065ff637230 */ /* 0x100fe20000004100 */
[----:B------:R-:W-:Y:S01]  /*6ff0*/  F2FP.SATFINITE.E5M2.F32.PACK_AB_MERGE_C R186, R15, R10, RZ ;  /* 0x0000000a0fba723e */ /* 0x000fe200048060ff */
[----:B------:R-:W-:Y:S01]  /*7000*/  FFMA R14, R81, R95, R14 ;  /* 0x0000005f510e7223 */ /* 0x000fe2000000000e */
[C---:B------:R-:W-:Y:S01]  /*7010*/  FMUL R19, R78.reuse, R19 ;  /* 0x000000134e137220 */ /* 0x040fe20000400000 */
[----:B------:R-:W-:Y:S01]  /*7020*/  HADD2.F32 R102, -RZ, R101.H1_H1 ;  /* 0x30000065ff667230 */ /* 0x000fe20000004100 */
[----:B------:R-:W-:Y:S01]  /*7030*/  F2FP.SATFINITE.E5M2.F32.PACK_AB_MERGE_C R186, R9, R8, R186 ;  /* 0x0000000809ba723e */ /* 0x000fe200048060ba */
[----:B------:R-:W-:Y:S02]  /*7040*/  HADD2.F32 R101, -RZ, R103.H0_H0 ;  /* 0x20000067ff657230 */ /* 0x000fe40000004100 */
[C---:B------:R-:W-:Y:S01]  /*7050*/  FFMA R19, R81.reuse, R98, R19 ;  /* 0x0000006251137223 */ /* 0x040fe20000000013 */
[C---:B------:R-:W-:Y:S01]  /*7060*/  FFMA R16, R81.reuse, R97, R16 ;  /* 0x0000006151107223 */ /* 0x040fe20000000010 */
[----:B------:R-:W-:Y:S01]  /*7070*/  FFMA R17, R81, R100, R17 ;  /* 0x0000006451117223 */ /* 0x000fe20000000011 */
[C---:B------:R-:W-:Y:S01]  /*7080*/  FMUL R18, R78.reuse, R22 ;  /* 0x000000164e127220 */ /* 0x040fe20000400000 */
[----:B------:R-:W-:Y:S01]  /*7090*/  F2FP.F16.E5M2.UNPACK_B R135, R161 ;  /* 0x000000a1ff87723e */ /* 0x000fe200020004ff */
        /* <DEDUP_REMOVED lines=10> */
[----:B------:R1:W-:Y:S01]  /*7140*/  STS.128 [R172+UR49+0x4200], R184 ;  /* 0x004200b8ac007988 */ /* 0x0003e20008000c31 */
[----:B------:R-:W-:Y:S01]  /*7150*/  HADD2.F32 R136, -RZ, R135.H1_H1 ;  /* 0x30000087ff887230 */ /* 0x000fe20000004100 */
[----:B------:R-:W-:Y:S01]  /*7160*/  F2FP.SATFINITE.E5M2.F32.PACK_AB_MERGE_C R200, R23, R18, RZ ;  /* 0x0000001217c8723e */ /* 0x000fe200048060ff */
[C---:B------:R-:W-:Y:S01]  /*7170*/  FMUL R22, R78.reuse, R26 ;  /* 0x0000001a4e167220 */ /* 0x040fe20000400000 */
[C---:B------:R-:W-:Y:S01]  /*7180*/  FMUL R27, R78.reuse, R27 ;  /* 0x0000001b4e1b7220 */ /* 0x040fe20000400000 */
[--C-:B------:R-:W-:Y:S01]  /*7190*/  HADD2.F32 R107, -RZ, R109.reuse.H0_H0 ;  /* 0x2000006dff6b7230 */ /* 0x100fe20000004100 */
[----:B------:R-:W-:Y:S01]  /*71a0*/  F2FP.SATFINITE.E5M2.F32.PACK_AB_MERGE_C R200, R17, R16, R200 ;  /* 0x0000001011c8723e */ /* 0x000fe200048060c8 */
[C---:B------:R-:W-:Y:S01]  /*71b0*/  FFMA R22, R81.reuse, R103, R22 ;  /* 0x0000006751167223 */ /* 0x040fe20000000016 */
[C---:B------:R-:W-:Y:S01]  /*71c0*/  FFMA R27, R81.reuse, R106, R27 ;  /* 0x0000006a511b7223 */ /* 0x040fe2000000001b */
[C---:B------:R-:W-:Y:S01]  /*71d0*/  FFMA R24, R81.reuse, R105, R24 ;  /* 0x0000006951187223 */ /* 0x040fe20000000018 */
[----:B------:R-:W-:Y:S01]  /*71e0*/  F2FP.F16.E5M2.UNPACK_B R137, R161.H1 ;  /* 0x000000a1ff89723e */ /* 0x000fe200030004ff */
[----:B------:R-:W-:Y:S02]  /*71f0*/  HADD2.F32 R110, -RZ, R109.H1_H1 ;  /* 0x3000006dff6e7230 */ /* 0x000fe40000004100 */
[----:B------:R-:W-:Y:S01]  /*7200*/  FFMA R25, R81, R108, R25 ;  /* 0x0000006c51197223 */ /* 0x000fe20000000019 */
[----:B------:R-:W-:Y:S01]  /*7210*/  F2FP.SATFINITE.E5M2.F32.PACK_AB_MERGE_C R201, R27, R22, RZ ;  /* 0x000000161bc9723e */ /* 0x000fe200048060ff */
[----:B------:R-:W-:Y:S02]  /*7220*/  HADD2.F32 R109, -RZ, R111.H0_H0 ;  /* 0x2000006fff6d7230 */ /* 0x000fe40000004100 */
[C---:B------:R-:W-:Y:S01]  /*7230*/  FMUL R26, R78.reuse, R30 ;  /* 0x0000001e4e1a7220 */ /* 0x040fe20000400000 */
[C---:B------:R-:W-:Y:S01]  /*7240*/  FMUL R31, R78.reuse, R31 ;  /* 0x0000001f4e1f7220 */ /* 0x040fe20000400000 */
[--C-:B------:R-:W-:Y:S01]  /*7250*/  HADD2.F32 R111, -RZ, R113.reuse.H0_H0 ;  /* 0x20000071ff6f7230 */ /* 0x100fe20000004100 */
[----:B------:R-:W-:Y:S01]  /*7260*/  F2FP.SATFINITE.E5M2.F32.PACK_AB_MERGE_C R201, R21, R20, R201 ;  /* 0x0000001415c9723e */ /* 0x000fe200048060c9 */
[C---:B------:R-:W-:Y:S01]  /*7270*/  FFMA R26, R81.reuse, R107, R26 ;  /* 0x0000006b511a7223 */ /* 0x040fe2000000001a */
[C---:B------:R-:W-:Y:S01]  /*7280*/  FFMA R31, R81.reuse, R110, R31 ;  /* 0x0000006e511f7223 */ /* 0x040fe2000000001f */
[C---:B------:R-:W-:Y:S01]  /*7290*/  FFMA R28, R81.reuse, R109, R28 ;  /* 0x0000006d511c7223 */ /* 0x040fe2000000001c */
[----:B------:R-:W-:Y:S01]  /*72a0*/  F2FP.F16.E5M2.UNPACK_B R139, R162 ;  /* 0x000000a2ff8b723e */ /* 0x000fe200020004ff */
[----:B------:R-:W-:Y:S02]  /*72b0*/  HADD2.F32 R114, -RZ, R113.H1_H1 ;  /* 0x30000071ff727230 */ /* 0x000fe40000004100 */
[----:B------:R-:W-:Y:S01]  /*72c0*/  FFMA R29, R81, R112, R29 ;  /* 0x00000070511d7223 */ /* 0x000fe2000000001d */
[----:B------:R-:W-:Y:S01]  /*72d0*/  F2FP.SATFINITE.E5M2.F32.PACK_AB_MERGE_C R202, R31, R26, RZ ;  /* 0x0000001a1fca723e */ /* 0x000fe200048060ff */
[----:B------:R-:W-:Y:S02]  /*72e0*/  HADD2.F32 R113, -RZ, R115.H0_H0 ;  /* 0x20000073ff717230 */ /* 0x000fe40000004100 */
[C---:B------:R-:W-:Y:S01]  /*72f0*/  FMUL R30, R78.reuse, R34 ;  /* 0x000000224e1e7220 */ /* 0x040fe20000400000 */
[----:B------:R-:W-:Y:S01]  /*7300*/  HADD2.F32 R140, -RZ, R139.H1_H1 ;  /* 0x3000008bff8c7230 */ /* 0x000fe20000004100 */
[----:B------:R-:W-:Y:S01]  /*7310*/  F2FP.SATFINITE.E5M2.F32.PACK_AB_MERGE_C R202, R25, R24, R202 ;  /* 0x0000001819ca723e */ /* 0x000fe200048060ca */
[C---:B------:R-:W-:Y:S01]  /*7320*/  FMUL R35, R78.reuse, R35 ;  /* 0x000000234e237220 */ /* 0x040fe20000400000 */
[--C-:B------:R-:W-:Y:S02]  /*7330*/  HADD2.F32 R115, -RZ, R117.reuse.H0_H0 ;  /* 0x20000075ff737230 */ /* 0x100fe40000004100 */
[C---:B------:R-:W-:Y:S01]  /*7340*/  FFMA R30, R81.reuse, R111, R30 ;  /* 0x0000006f511e7223 */ /* 0x040fe2000000001e */
[----:B------:R-:W-:Y:S02]  /*7350*/  HADD2.F32 R118, -RZ, R117.H1_H1 ;  /* 0x30000075ff767230 */ /* 0x000fe40000004100 */
[C---:B------:R-:W-:Y:S01]  /*7360*/  FFMA R35, R81.reuse, R114, R35 ;  /* 0x0000007251237223 */ /* 0x040fe20000000023 */
[C---:B------:R-:W-:Y:S01]  /*7370*/  FFMA R32, R81.reuse, R113, R32 ;  /* 0x0000007151207223 */ /* 0x040fe20000000020 */
[----:B------:R-:W-:Y:S01]  /*7380*/  F2FP.F16.E5M2.UNPACK_B R141, R162.H1 ;  /* 0x000000a2ff8d723e */ /* 0x000fe200030004ff */
[----:B------:R-:W-:Y:S01]  /*7390*/  FFMA R33, R81, R116, R33 ;  /* 0x0000007451217223 */ /* 0x000fe20000000021 */
[----:B------:R-:W-:Y:S01]  /*73a0*/  HADD2.F32 R117, -RZ, R119.H0_H0 ;  /* 0x20000077ff757230 */ /* 0x000fe20000004100 */
        /* <DEDUP_REMOVED lines=9> */
[----:B------:R1:W-:Y:S01]  /*7440*/  STS.128 [R197+0x4010], R200 ;  /* 0x004010c8c5007388 */ /* 0x0003e20000000c00 */
[----:B------:R-:W-:Y:S01]  /*7450*/  FFMA R37, R81, R120, R37 ;  /* 0x0000007851257223 */ /* 0x000fe20000000025 */
[----:B------:R-:W-:Y:S01]  /*7460*/  F2FP.SATFINITE.E5M2.F32.PACK_AB_MERGE_C R204, R39, R34, RZ ;  /* 0x0000002227cc723e */ /* 0x000fe200048060ff */
[----:B------:R-:W-:Y:S02]  /*7470*/  HADD2.F32 R122, -RZ, R121.H1_H1 ;  /* 0x30000079ff7a7230 */ /* 0x000fe40000004100 */
[C---:B------:R-:W-:Y:S01]  /*7480*/  FMUL R38, R78.reuse, R42 ;  /* 0x0000002a4e267220 */ /* 0x040fe20000400000 */
[----:B------:R-:W-:Y:S01]  /*7490*/  HADD2.F32 R121, -RZ, R123.H0_H0 ;  /* 0x2000007bff797230 */ /* 0x000fe20000004100 */
[----:B------:R-:W-:Y:S01]  /*74a0*/  F2FP.SATFINITE.E5M2.F32.PACK_AB_MERGE_C R204, R33, R32, R204 ;  /* 0x0000002021cc723e */ /* 0x000fe200048060cc */
[----:B------:R-:W-:Y:S02]  /*74b0*/  HADD2.F32 R144, -RZ, R143.H1_H1 ;  /* 0x3000008fff907230 */ /* 0x000fe40000004100 */
[C---:B------:R-:W-:Y:S01]  /*74c0*/  FFMA R38, R81.reuse, R119, R38 ;  /* 0x0000007751267223 */ /* 0x040fe20000000026 */
[C---:B------:R-:W-:Y:S01]  /*74d0*/  FMUL R43, R78.reuse, R43 ;  /* 0x0000002b4e2b7220 */ /* 0x040fe20000400000 */
[--C-:B------:R-:W-:Y:S02]  /*74e0*/  HADD2.F32 R123, -RZ, R125.reuse.H0_H0 ;  /* 0x2000007dff7b7230 */ /* 0x100fe40000004100 */
[C---:B------:R-:W-:Y:S01]  /*74f0*/  FMUL R42, R78.reuse, R46 ;  /* 0x0000002e4e2a7220 */ /* 0x040fe20000400000 */
[----:B------:R-:W-:Y:S02]  /*7500*/  HADD2.F32 R126, -RZ, R125.H1_H1 ;  /* 0x3000007dff7e7230 */ /* 0x000fe40000004100 */
[C---:B------:R-:W-:Y:S01]  /*7510*/  FFMA R43, R81.reuse, R122, R43 ;  /* 0x0000007a512b7223 */ /* 0x040fe2000000002b */
[----:B------:R-:W-:Y:S01]  /*7520*/  F2FP.F16.E5M2.UNPACK_B R145, R163.H1 ;  /* 0x000000a3ff91723e */ /* 0x000fe200030004ff */
[C---:B------:R-:W-:Y:S01]  /*7530*/  FFMA R40, R81.reuse, R121, R40 ;  /* 0x0000007951287223 */ /* 0x040fe20000000028 */
[----:B------:R-:W-:Y:S01]  /*7540*/  FFMA R41, R81, R124, R41 ;  /* 0x0000007c51297223 */ /* 0x000fe20000000029 */
[----:B------:R-:W-:Y:S01]  /*7550*/  ISETP.NE.AND P0, PT, R193, RZ, PT ;  /* 0x000000ffc100720c */ /* 0x000fe20003f05270 */
[----:B------:R-:W-:Y:S01]  /*7560*/  HADD2.F32 R125, -RZ, R127.H0_H0 ;  /* 0x2000007fff7d7230 */ /* 0x000fe20000004100 */
[----:B------:R-:W-:Y:S01]  /*7570*/  F2FP.SATFINITE.E5M2.F32.PACK_AB_MERGE_C R205, R43, R38, RZ ;  /* 0x000000262bcd723e */ /* 0x000fe200048060ff */
[----:B------:R-:W-:Y:S01]  /*7580*/  FFMA R42, R81, R123, R42 ;  /* 0x0000007b512a7223 */ /* 0x000fe2000000002a */
[C---:B------:R-:W-:Y:S01]  /*7590*/  FMUL R47, R78.reuse, R47 ;  /* 0x0000002f4e2f7220 */ /* 0x040fe20000400000 */
[--C-:B------:R-:W-:Y:S01]  /*75a0*/  HADD2.F32 R127, -RZ, R129.reuse.H0_H0 ;  /* 0x20000081ff7f7230 */ /* 0x100fe20000004100 */
[----:B------:R-:W-:Y:S01]  /*75b0*/  F2FP.SATFINITE.E5M2.F32.PACK_AB_MERGE_C R205, R37, R36, R205 ;  /* 0x0000002425cd723e */ /* 0x000fe200048060cd */
[----:B------:R-:W-:Y:S02]  /*75c0*/  HADD2.F32 R130, -RZ, R129.H1_H1 ;  /* 0x30000081ff827230 */ /* 0x000fe40000004100 */
[C---:B------:R-:W-:Y:S01]  /*75d0*/  FFMA R47, R81.reuse, R126, R47 ;  /* 0x0000007e512f7223 */ /* 0x040fe2000000002f */
[C---:B------:R-:W-:Y:S01]  /*75e0*/  FFMA R44, R81.reuse, R125, R44 ;  /* 0x0000007d512c7223 */ /* 0x040fe2000000002c */
[C---:B------:R-:W-:Y:S01]  /*75f0*/  FFMA R45, R81.reuse, R128, R45 ;  /* 0x00000080512d7223 */ /* 0x040fe2000000002d */
[----:B------:R-:W-:Y:S02]  /*7600*/  HADD2.F32 R129, -RZ, R131.H0_H0 ;  /* 0x20000083ff817230 */ /* 0x000fe40000004100 */
[C---:B------:R-:W-:Y:S01]  /*7610*/  FMUL R46, R78.reuse, R50 ;  /* 0x000000324e2e7220 */ /* 0x040fe20000400000 */
[C---:B------:R-:W-:Y:S01]  /*7620*/  FMUL R51, R78.reuse, R51 ;  /* 0x000000334e337220 */ /* 0x040fe20000400000 */
[--C-:B------:R-:W-:Y:S02]  /*7630*/  HADD2.F32 R131, -RZ, R133.reuse.H0_H0 ;  /* 0x20000085ff837230 */ /* 0x100fe40000004100 */
[C---:B------:R-:W-:Y:S01]  /*7640*/  FMUL R50, R78.reuse, R54 ;  /* 0x000000364e327220 */ /* 0x040fe20000400000 */
[C---:B------:R-:W-:Y:S01]  /*7650*/  FFMA R46, R81.reuse, R127, R46 ;  /* 0x0000007f512e7223 */ /* 0x040fe2000000002e */
[----:B------:R-:W-:Y:S02]  /*7660*/  HADD2.F32 R134, -RZ, R133.H1_H1 ;  /* 0x30000085ff867230 */ /* 0x000fe40000004100 */
[C---:B------:R-:W-:Y:S01]  /*7670*/  FFMA R51, R81.reuse, R130, R51 ;  /* 0x0000008251337223 */ /* 0x040fe20000000033 */
[----:B------:R-:W-:Y:S02]  /*7680*/  HADD2.F32 R133, -RZ, R135.H0_H0 ;  /* 0x20000087ff857230 */ /* 0x000fe40000004100 */
[C---:B------:R-:W-:Y:S01]  /*7690*/  FMUL R55, R78.reuse, R55 ;  /* 0x000000374e377220 */ /* 0x040fe20000400000 */
[C---:B------:R-:W-:Y:S01]  /*76a0*/  FFMA R48, R81.reuse, R129, R48 ;  /* 0x0000008151307223 */ /* 0x040fe20000000030 */
[C---:B------:R-:W-:Y:S01]  /*76b0*/  FFMA R49, R81.reuse, R132, R49 ;  /* 0x0000008451317223 */ /* 0x040fe20000000031 */
[--C-:B------:R-:W-:Y:S02]  /*76c0*/  HADD2.F32 R135, -RZ, R137.reuse.H0_H0 ;  /* 0x20000089ff877230 */ /* 0x100fe40000004100 */
[C---:B------:R-:W-:Y:S01]  /*76d0*/  FFMA R50, R81.reuse, R131, R50 ;  /* 0x0000008351327223 */ /* 0x040fe20000000032 */
[----:B------:R-:W-:Y:S02]  /*76e0*/  HADD2.F32 R138, -RZ, R137.H1_H1 ;  /* 0x30000089ff8a7230 */ /* 0x000fe40000004100 */
[C---:B------:R-:W-:Y:S01]  /*76f0*/  FMUL R54, R78.reuse, R58 ;  /* 0x0000003a4e367220 */ /* 0x040fe20000400000 */
[----:B------:R-:W-:Y:S02]  /*7700*/  HADD2.F32 R137, -RZ, R139.H0_H0 ;  /* 0x2000008bff897230 */ /* 0x000fe40000004100 */
[C---:B------:R-:W-:Y:S01]  /*7710*/  FFMA R55, R81.reuse, R134, R55 ;  /* 0x0000008651377223 */ /* 0x040fe20000000037 */
        /* <DEDUP_REMOVED lines=16> */
[----:B------:R-:W-:Y:S01]  /*7820*/  FFMA R63, R81, R142, R63 ;  /* 0x0000008e513f7223 */ /* 0x000fe2000000003f */
[----:B------:R-:W-:Y:S01]  /*7830*/  FMUL R67, R78, R67 ;  /* 0x000000434e437220 */ /* 0x000fe20000400000 */
[----:B------:R-:W-:Y:S01]  /*7840*/  F2FP.SATFINITE.E5M2.F32.PACK_AB_MERGE_C R206, R47, R42, RZ ;  /* 0x0000002a2fce723e */ /* 0x000fe200048060ff */
[----:B------:R-:W-:Y:S01]  /*7850*/  FFMA R60, R81, R141, R60 ;  /* 0x0000008d513c7223 */ /* 0x000fe2000000003c */
[----:B------:R-:W-:Y:S01]  /*7860*/  F2FP.SATFINITE.E5M2.F32.PACK_AB_MERGE_C R207, R51, R46, RZ ;  /* 0x0000002e33cf723e */ /* 0x000fe200048060ff */
[C---:B------:R-:W-:Y:S01]  /*7870*/  FFMA R61, R81.reuse, R144, R61 ;  /* 0x00000090513d7223 */ /* 0x040fe2000000003d */
[C---:B------:R-:W-:Y:S01]  /*7880*/  FFMA R62, R81.reuse, R143, R62 ;  /* 0x0000008f513e7223 */ /* 0x040fe2000000003e */
[----:B------:R-:W-:Y:S01]  /*7890*/  FFMA R67, R81, R146, R67 ;  /* 0x0000009251437223 */ /* 0x000fe20000000043 */
[----:B------:R-:W-:Y:S02]  /*78a0*/  F2FP.SATFINITE.E5M2.F32.PACK_AB_MERGE_C R206, R41, R40, R206 ;  /* 0x0000002829ce723e */ /* 0x000fe400048060ce */
[----:B------:R-:W-:Y:S02]  /*78b0*/  F2FP.SATFINITE.E5M2.F32.PACK_AB_MERGE_C R207, R45, R44, R207 ;  /* 0x0000002c2dcf723e */ /* 0x000fe400048060cf */
[----:B------:R-:W-:Y:S02]  /*78c0*/  F2FP.SATFINITE.E5M2.F32.PACK_AB_MERGE_C R212, R55, R50, RZ ;  /* 0x0000003237d4723e */ /* 0x000fe400048060ff */
[----:B------:R-:W-:Y:S01]  /*78d0*/  F2FP.SATFINITE.E5M2.F32.PACK_AB_MERGE_C R213, R59, R54, RZ ;  /* 0x000000363bd5723e */ /* 0x000fe200048060ff */
[----:B------:R1:W-:Y:S01]  /*78e0*/  STS.128 [R199+0x4020], R204 ;  /* 0x004020ccc7007388 */ /* 0x0003e20000000c00 */
[----:B------:R-:W-:Y:S02]  /*78f0*/  F2FP.SATFINITE.E5M2.F32.PACK_AB_MERGE_C R214, R63, R58, RZ ;  /* 0x0000003a3fd6723e */ /* 0x000fe400048060ff */
[----:B------:R-:W-:Y:S02]  /*7900*/  F2FP.SATFINITE.E5M2.F32.PACK_AB_MERGE_C R215, R67, R62, RZ ;  /* 0x0000003e43d7723e */ /* 0x000fe400048060ff */
[----:B------:R-:W-:Y:S02]  /*7910*/  F2FP.SATFINITE.E5M2.F32.PACK_AB_MERGE_C R212, R49, R48, R212 ;  /* 0x0000003031d4723e */ /* 0x000fe400048060d4 */
[----:B------:R-:W-:Y:S02]  /*7920*/  F2FP.SATFINITE.E5M2.F32.PACK_AB_MERGE_C R213, R53, R52, R213 ;  /* 0x0000003435d5723e */ /* 0x000fe400048060d5 */
[----:B------:R-:W-:Y:S02]  /*7930*/  F2FP.SATFINITE.E5M2.F32.PACK_AB_MERGE_C R214, R57, R56, R214 ;  /* 0x0000003839d6723e */ /* 0x000fe400048060d6 */
[----:B------:R-:W-:Y:S02]  /*7940*/  F2FP.SATFINITE.E5M2.F32.PACK_AB_MERGE_C R215, R61, R60, R215 ;  /* 0x0000003c3dd7723e */ /* 0x000fe400048060d7 */
[----:B------:R-:W-:Y:S02]  /*7950*/  LEA R216, R181, UR49, 0x3 ;  /* 0x00000031b5d87c11 */ /* 0x000fe4000f8e18ff */
[----:B------:R-:W-:Y:S01]  /*7960*/  @P6 SHF.L.U32 R219, R180, 0x1f, RZ ;  /* 0x0000001fb4db6819 */ /* 0x000fe200000006ff */
[----:B------:R1:W-:Y:S01]  /*7970*/  STS.128 [R198+0x4010], R212 ;  /* 0x004010d4c6007388 */ /* 0x0003e20000000c00 */
[----:B------:R-:W-:Y:S01]  /*7980*/  @!PT LDS RZ, [RZ] ;  /* 0x00000000fffff984 */ /* 0x000fe20000000800 */
[----:B------:R-:W-:Y:S01]  /*7990*/  @!PT LDS RZ, [RZ] ;  /* 0x00000000fffff984 */ /* 0x000fe20000000800 */
[----:B------:R-:W-:Y:S01]  /*79a0*/  @!PT LDS RZ, [RZ] ;  /* 0x00000000fffff984 */ /* 0x000fe20000000800 */
[----:B------:R-:W-:Y:S01]  /*79b0*/  @!PT LDS RZ, [RZ] ;  /* 0x00000000fffff984 */ /* 0x000fe20000000800 */
[----:B------:R2:W-:Y:S07]  /*79c0*/  MEMBAR.ALL.CTA ;  /* 0x0000000000007992 */ /* 0x0005ee0000008000 */
[----:B--2---:R-:W2:Y:S02]  /*79d0*/  FENCE.VIEW.ASYNC.S ;  /* 0x00000000000073c6 */ /* 0x004ea40000000000 */
[----:B--2---:R-:W-:Y:S06]  /*79e0*/  BAR.SYNC.DEFER_BLOCKING 0x1, 0x80 ;  /* 0x0042000000007b1d */ /* 0x004fec0000010000 */
[----:B------:R-:W-:Y:S05]  /*79f0*/  @P0 BRA `(.L_x_127) ;  /* 0x0000000000280947 */ /* 0x000fea0003800000 */
[----:B------:R-:W-:Y:S02]  /*7a00*/  UIADD3 UR4, UPT, UPT, UR49, 0x4200, URZ ;  /* 0x0000420031047890 */ /* 0x000fe4000fffe0ff */
[----:B------:R-:W-:Y:S01]  /*7a10*/  UIADD3 UR6, UP0, UPT, UR52, 0x680, URZ ;  /* 0x0000068034067890 */ /* 0x000fe2000ff1e0ff */
[----:B------:R-:W-:Y:S03]  /*7a20*/  UMOV UR43, UR36 ;  /* 0x00000024002b7c82 */ /* 0x000fe60008000000 */
[----:B------:R-:W-:Y:S01]  /*7a30*/  MOV R192, UR4 ;  /* 0x0000000400c07c02 */ /* 0x000fe20008000f00 */
[----:B------:R-:W-:Y:S03]  /*7a40*/  UIADD3.X UR7, UPT, UPT, URZ, UR53, URZ, UP0, !UPT ;  /* 0x00000035ff077290 */ /* 0x000fe600087fe4ff */
[----:B------:R-:W-:Y:S11]  /*7a50*/  R2UR UR40, R192 ;  /* 0x00000000c02872ca */ /* 0x000ff600000e0000 */
[----:B------:R-:W-:Y:S02]  /*7a60*/  @!UPT UIADD3 URZ, UPT, UPT, URZ, URZ, URZ ;  /* 0x000000fffffff290 */ /* 0x000fe4000fffe0ff */
[----:B------:R2:W-:Y:S01]  /*7a70*/  UTMASTG.3D [UR40], [UR6] ;  /* 0x00000028060073b5 */ /* 0x0005e20008010000 */
[----:B------:R0:W-:Y:S01]  /*7a80*/  UTMACMDFLUSH ;  /* 0x00000000000079b7 */ /* 0x0001e20000000000 */
[----:B--2---:R-:W-:Y:S04]  /*7a90*/  DEPBAR.LE SB0, 0x1 ;  /* 0x000080400000791a */ /* 0x004fe80000000000 */
.L_x_127:
[----:B------:R-:W-:Y:S05]  /*7aa0*/  BSYNC.RECONVERGENT B0 ;  /* 0x0000000000007941 */ /* 0x000fea0003800200 */
.L_x_126:
[----:B------:R-:W-:Y:S06]  /*7ab0*/  BAR.SYNC.DEFER_BLOCKING 0x1, 0x80 ;  /* 0x0042000000007b1d */ /* 0x000fec0000010000 */
[----:B------:R-:W2:Y:S01]  /*7ac0*/  @P6 SYNCS.PHASECHK.TRANS64.TRYWAIT P0, [R216+URZ+0x100], R219 ;  /* 0x000100dbd80065a7 */ /* 0x000ea200080011ff */
[----:B------:R-:W-:Y:S01]  /*7ad0*/  BSSY B1, `(.L_x_128) ;  /* 0x0000023000017945 */ /* 0x000fe20003800000 */
[----:B--2---:R-:W-:Y:S03]  /*7ae0*/  @P6 SEL R208, RZ, 0x1, !P0 ;  /* 0x00000001ffd06807 */ /* 0x004fe60004000000 */
[----:B------:R-:W-:Y:S05]  /*7af0*/  @!P6 BRA `(.L_x_129) ;  /* 0x000000000080e947 */ /* 0x000fea0003800000 */
[----:B------:R-:W-:Y:S01]  /*7b00*/  ISETP.NE.AND P1, PT, R209, RZ, PT ;  /* 0x000000ffd100720c */ /* 0x000fe20003f25270 */
[----:B------:R-:W-:Y:S01]  /*7b10*/  BSSY B0, `(.L_x_130) ;  /* 0x000000a000007945 */ /* 0x000fe20003800000 */
[----:B------:R-:W-:Y:S11]  /*7b20*/  ISETP.NE.AND P0, PT, R208, RZ, PT ;  /* 0x000000ffd000720c */ /* 0x000ff60003f05270 */
[----:B------:R-:W-:Y:S04]  /*7b30*/  @P1 IMAD R0, R181, 0x2000, R190 ;  /* 0x00002000b5001824 */ /* 0x000fe800078e02be */
[C---:B------:R-:W-:Y:S01]  /*7b40*/  @P1 IMAD.IADD R211, R0.reuse, 0x1, R211 ;  /* 0x0000000100d31824 */ /* 0x040fe200078e02d3 */
[----:B------:R-:W-:Y:S03]  /*7b50*/  @P1 IADD3 R217, PT, PT, R0, R217, RZ ;  /* 0x000000d900d91210 */ /* 0x000fe60007ffe0ff */
[----:B------:R-:W-:Y:S01]  /*7b60*/  @P1 IMAD.IADD R210, R210, 0x1, R211 ;  /* 0x00000001d2d21824 */ /* 0x000fe200078e02d3 */
[----:B------:R-:W-:Y:S06]  /*7b70*/  @P0 BRA `(.L_x_131) ;  /* 0x00000000000c0947 */ /* 0x000fec0003800000 */
[----:B------:R-:W-:Y:S04]  /*7b80*/  SHF.L.U32 R3, R180, 0x1f, RZ ;  /* 0x0000001fb4037819 */ /* 0x000fe800000006ff */
[----:B------:R-:W2:Y:S02]  /*7b90*/  SYNCS.PHASECHK.TRANS64.TRYWAIT P0, [R216+URZ+0x100], R3 ;  /* 0x00010003d80075a7 */ /* 0x000ea400080011ff */
[----:B--2---:R-:W-:Y:S05]  /*7ba0*/  @!P0 BRA `(.L_x_132) ;  /* 0x0000002400248947 */ /* 0x004fea0003800000 */
.L_x_131:
[----:B------:R-:W-:Y:S05]  /*7bb0*/  BSYNC B0 ;  /* 0x0000000000007941 */ /* 0x000fea0003800000 */
.L_x_130:
[----:B------:R-:W-:Y:S01]  /*7bc0*/  ISETP.NE.AND P0, PT, R209, RZ, PT ;  /* 0x000000ffd100720c */ /* 0x000fe20003f05270 */
[----:B--2---:R-:W-:Y:S02]  /*7bd0*/  VIADD R3, R216, 0x110 ;  /* 0x00000110d8037836 */ /* 0x004fe40000000000 */
[----:B------:R-:W-:Y:S02]  /*7be0*/  IMAD.U32 R2, RZ, RZ, UR37 ;  /* 0x00000025ff027e24 */ /* 0x000fe4000f8e00ff */
[----:B------:R-:W-:Y:S03]  /*7bf0*/  VIADD R181, R181, 0x1 ;  /* 0x00000001b5b57836 */ /* 0x000fe60000000000 */
[----:B------:R-:W-:Y:S05]  /*7c00*/  PRMT R2, R2, 0x654, R3 ;  /* 0x0000065402027816 */ /* 0x000fea0000000003 */
[----:B------:R2:W3:Y:S04]  /*7c10*/  @P0 LDS.128 R148, [R0] ;  /* 0x0000000000940984 */ /* 0x0004e80000000c00 */
[----:B------:R2:W4:Y:S04]  /*7c20*/  @P0 LDS.128 R152, [R211+0x10] ;  /* 0x00001000d3980984 */ /* 0x0005280000000c00 */
        /* <DEDUP_REMOVED lines=13> */
.L_x_129:
[----:B------:R-:W-:Y:S05]  /*7d00*/  BSYNC B1 ;  /* 0x0000000000017941 */ /* 0x000fea0003800000 */
.L_x_128:
[----:B--2---:R-:W-:Y:S05]  /*7d10*/  VIADD R0, R80, 0x40 ;  /* 0x0000004050007836 */ /* 0x004fea0000000000 */
[----:B------:R-:W-:Y:S04]  /*7d20*/  SHF.R.U32.HI R0, RZ, 0x15, R0 ;  /* 0x00000015ff007819 */ /* 0x000fe80000011600 */
[----:B------:R-:W-:Y:S11]  /*7d30*/  LOP3.LUT P0, RZ, R0, 0x3, R173, 0x48, !PT ;  /* 0x0000000300ff7812 */ /* 0x000ff600078048ad */
[----:B------:R-:W-:Y:S02]  /*7d40*/  @!UPT UIADD3 URZ, UPT, UPT, URZ, URZ, URZ ;  /* 0x000000fffffff290 */ /* 0x000fe4000fffe0ff */
[----:B------:R-:W-:Y:S05]  /*7d50*/  @!P0 BRA `(.L_x_133) ;  /* 0x0000000000408947 */ /* 0x000fea0003800000 */
[----:B------:R-:W2:Y:S01]  /*7d60*/  LDCU.64 UR8, c[0x4][0x70] ;  /* 0x01000e00ff0877ac */ /* 0x000ea20008000a00 */
[----:B------:R-:W-:Y:S01]  /*7d70*/  MOV R3, 0x0 ;  /* 0x0000000000037802 */ /* 0x000fe20000000f00 */
[----:B------:R-:W-:Y:S02]  /*7d80*/  HFMA2 R12, -RZ, RZ, 0, 5.9604644775390625e-08 ;  /* 0x00000001ff0c7431 */ /* 0x000fe400000001ff */
[----:B------:R-:W-:Y:S02]  /*7d90*/  IMAD.MOV.U32 R8, RZ, RZ, 0x192 ;  /* 0x00000192ff087424 */ /* 0x000fe400078e00ff */
[----:B------:R-:W-:Y:S01]  /*7da0*/  IMAD.MOV.U32 R13, RZ, RZ, RZ ;  /* 0x000000ffff0d7224 */ /* 0x000fe200078e00ff */
[----:B------:R-:W5:Y:S01]  /*7db0*/  LDCU.64 UR6, c[0x4][0x78] ;  /* 0x01000f00ff0677ac */ /* 0x000f620008000a00 */
[----:B------:R-:W1:Y:S01]  /*7dc0*/  LDC.64 R2, c[0x4][R3] ;  /* 0x0100000003027b82 */ /* 0x000e620000000a00 */
[----:B------:R-:W3:Y:S01]  /*7dd0*/  LDCU.64 UR4, c[0x4][0x10] ;  /* 0x01000200ff0477ac */ /* 0x000ee20008000a00 */
[----:B--2---:R-:W-:Y:S01]  /*7de0*/  MOV R5, UR9 ;  /* 0x0000000900057c02 */ /* 0x004fe20008000f00 */
[----:B------:R-:W-:Y:S01]  /*7df0*/  IMAD.U32 R4, RZ, RZ, UR8 ;  /* 0x00000008ff047e24 */ /* 0x000fe2000f8e00ff */
[----:B-----5:R-:W-:Y:S01]  /*7e00*/  MOV R7, UR7 ;  /* 0x0000000700077c02 */ /* 0x020fe20008000f00 */
[----:B------:R-:W-:Y:S01]  /*7e10*/  IMAD.U32 R6, RZ, RZ, UR6 ;  /* 0x00000006ff067e24 */ /* 0x000fe2000f8e00ff */
[----:B---3--:R-:W-:Y:S01]  /*7e20*/  MOV R11, UR5 ;  /* 0x00000005000b7c02 */ /* 0x008fe20008000f00 */
[----:B------:R-:W-:Y:S02]  /*7e30*/  IMAD.U32 R10, RZ, RZ, UR4 ;  /* 0x00000004ff0a7e24 */ /* 0x000fe4000f8e00ff */
[----:B------:R-:W-:Y:S07]  /*7e40*/  LEPC R20, `(.L_x_133) ;  /* 0x000000001014794e */ /* 0x000fee0000000000 */
[----:B-1--4-:R-:W-:Y:S05]  /*7e50*/  CALL.ABS.NOINC R2 ;  /* 0x0000000002007343 */ /* 0x012fea0003c00000 */
.L_x_133:
[----:B------:R-:W-:Y:S01]  /*7e60*/  ISETP.NE.AND P0, PT, R193, RZ, PT ;  /* 0x000000ffc100720c */ /* 0x000fe20003f05270 */
[----:B------:R-:W-:Y:S05]  /*7e70*/  WARPSYNC.ALL ;  /* 0x0000000000007948 */ /* 0x000fea0003800000 */
[----:B------:R-:W-:Y:S01]  /*7e80*/  R2UR UR4, R80 ;  /* 0x00000000500472ca */ /* 0x000fe200000e0000 */
[----:B------:R-:W-:Y:S01]  /*7e90*/  BSSY.RECONVERGENT B0, `(.L_x_134) ;  /* 0x000011c000007945 */ /* 0x000fe20003800200 */
[----:B---3--:R-:W-:Y:S02]  /*7ea0*/  F2FP.F16.E5M2.UNPACK_B R11, R149 ;  /* 0x00000095ff0b723e */ /* 0x008fe400020004ff */
[----:B------:R-:W-:Y:S02]  /*7eb0*/  F2FP.F16.E5M2.UNPACK_B R10, R150 ;  /* 0x00000096ff0a723e */ /* 0x000fe400020004ff */
[----:B------:R-:W-:Y:S01]  /*7ec0*/  F2FP.F16.E5M2.UNPACK_B R9, R151 ;  /* 0x00000097ff09723e */ /* 0x000fe200020004ff */
[--C-:B------:R-:W-:Y:S01]  /*7ed0*/  HADD2.F32 R83, -RZ, R11.reuse.H0_H0 ;  /* 0x2000000bff537230 */ /* 0x100fe20000004100 */
[----:B----4-:R-:W-:Y:S01]  /*7ee0*/  F2FP.F16.E5M2.UNPACK_B R8, R152 ;  /* 0x00000098ff08723e */ /* 0x010fe200020004ff */
[----:B------:R-:W-:Y:S01]  /*7ef0*/  HADD2.F32 R84, -RZ, R11.H1_H1 ;  /* 0x3000000bff547230 */ /* 0x000fe20000004100 */
[----:B------:R-:W-:Y:S01]  /*7f00*/  F2FP.F16.E5M2.UNPACK_B R7, R153 ;  /* 0x00000099ff07723e */ /* 0x000fe200020004ff */
[--C-:B------:R-:W-:Y:S01]  /*7f10*/  HADD2.F32 R87, -RZ, R10.reuse.H0_H0 ;  /* 0x2000000aff577230 */ /* 0x100fe20000004100 */
[----:B------:R-:W-:Y:S01]  /*7f20*/  F2FP.F16.E5M2.UNPACK_B R6, R154 ;  /* 0x0000009aff06723e */ /* 0x000fe200020004ff */
[----:B------:R-:W-:Y:S01]  /*7f30*/  HADD2.F32 R88, -RZ, R10.H1_H1 ;  /* 0x3000000aff587230 */ /* 0x000fe20000004100 */
[----:B------:R-:W-:Y:S01]  /*7f40*/  F2FP.F16.E5M2.UNPACK_B R5, R155 ;  /* 0x0000009bff05723e */ /* 0x000fe200020004ff */
[--C-:B------:R-:W-:Y:S01]  /*7f50*/  HADD2.F32 R91, -RZ, R9.reuse.H0_H0 ;  /* 0x20000009ff5b7230 */ /* 0x100fe20000004100 */
[----:B-1----:R-:W-:Y:S01]  /*7f60*/  F2FP.F16.E5M2.UNPACK_B R4, R156 ;  /* 0x0000009cff04723e */ /* 0x002fe200020004ff */
[----:B------:R-:W-:Y:S01]  /*7f70*/  HADD2.F32 R93, -RZ, R9.H1_H1 ;  /* 0x30000009ff5d7230 */ /* 0x000fe20000004100 */
[-C--:B------:R-:W-:Y:S01]  /*7f80*/  F2FP.F16.E5M2.UNPACK_B R2, R148.reuse ;  /* 0x00000094ff02723e */ /* 0x080fe200020004ff */
[--C-:B------:R-:W-:Y:S01]  /*7f90*/  HADD2.F32 R94, -RZ, R8.reuse.H0_H0 ;  /* 0x20000008ff5e7230 */ /* 0x100fe20000004100 */
[----:B------:R-:W-:Y:S01]  /*7fa0*/  F2FP.F16.E5M2.UNPACK_B R148, R148.H1 ;  /* 0x00000094ff94723e */ /* 0x000fe200030004ff */
[----:B------:R-:W-:Y:S01]  /*7fb0*/  HADD2.F32 R97, -RZ, R8.H1_H1 ;  /* 0x30000008ff617230 */ /* 0x000fe20000004100 */
[----:B------:R-:W-:Y:S01]  /*7fc0*/  F2FP.F16.E5M2.UNPACK_B R149, R149.H1 ;  /* 0x00000095ff95723e */ /* 0x000fe200030004ff */
[--C-:B------:R-:W-:Y:S01]  /*7fd0*/  HADD2.F32 R98, -RZ, R7.reuse.H0_H0 ;  /* 0x20000007ff627230 */ /* 0x100fe20000004100 */
[----:B------:R-:W-:Y:S01]  /*7fe0*/  F2FP.F16.E5M2.UNPACK_B R150, R150.H1 ;  /* 0x00000096ff96723e */ /* 0x000fe200030004ff */
[----:B------:R-:W-:Y:S01]  /*7ff0*/  HADD2.F32 R101, -RZ, R7.H1_H1 ;  /* 0x30000007ff657230 */ /* 0x000fe20000004100 */
[----:B------:R-:W-:Y:S01]  /*8000*/  F2FP.F16.E5M2.UNPACK_B R151, R151.H1 ;  /* 0x00000097ff97723e */ /* 0x000fe200030004ff */
[--C-:B------:R-:W-:Y:S01]  /*8010*/  HADD2.F32 R102, -RZ, R6.reuse.H0_H0 ;  /* 0x20000006ff667230 */ /* 0x100fe20000004100 */
[----:B------:R-:W-:Y:S01]  /*8020*/  IADD3 R195, PT, PT, R195, 0x170, RZ ;  /* 0x00000170c3c37810 */ /* 0x000fe20007ffe0ff */
[----:B------:R-:W-:Y:S01]  /*8030*/  HADD2.F32 R105, -RZ, R6.H1_H1 ;  /* 0x30000006ff697230 */ /* 0x000fe20000004100 */
[----:B------:R-:W-:Y:S01]  /*8040*/  F2FP.F16.E5M2.UNPACK_B R138, R163 ;  /* 0x000000a3ff8a723e */ /* 0x000fe200020004ff */
[--C-:B------:R-:W-:Y:S01]  /*8050*/  HADD2.F32 R106, -RZ, R5.reuse.H0_H0 ;  /* 0x20000005ff6a7230 */ /* 0x100fe20000004100 */
[----:B------:R-:W-:Y:S01]  /*8060*/  LOP3.LUT R195, R195, 0xfefffff8, RZ, 0xc0, !PT ;  /* 0xfefffff8c3c37812 */ /* 0x000fe200078ec0ff */
[----:B------:R-:W-:Y:S01]  /*8070*/  HADD2.F32 R109, -RZ, R5.H1_H1 ;  /* 0x30000005ff6d7230 */ /* 0x000fe20000004100 */
[----:B------:R-:W-:Y:S01]  /*8080*/  F2FP.F16.E5M2.UNPACK_B R116, R157 ;  /* 0x0000009dff74723e */ /* 0x000fe200020004ff */
[--C-:B------:R-:W-:Y:S01]  /*8090*/  HADD2.F32 R110, -RZ, R4.reuse.H0_H0 ;  /* 0x20000004ff6e7230 */ /* 0x100fe20000004100 */
[----:B------:R-:W-:Y:S01]  /*80a0*/  F2FP.F16.E5M2.UNPACK_B R120, R158 ;  /* 0x0000009eff78723e */ /* 0x000fe200020004ff */
[----:B------:R-:W-:Y:S01]  /*80b0*/  HADD2.F32 R113, -RZ, R4.H1_H1 ;  /* 0x30000004ff717230 */ /* 0x000fe20000004100 */
[----:B------:R-:W-:Y:S01]  /*80c0*/  F2FP.F16.E5M2.UNPACK_B R124, R159 ;  /* 0x0000009fff7c723e */ /* 0x000fe200020004ff */
[----:B------:R-:W1:Y:S01]  /*80d0*/  LDTM.x64 R4, tmem[UR4+0x40] ;  /* 0x00004004000479ee */ /* 0x000e620008340000 */
[--C-:B------:R-:W-:Y:S01]  /*80e0*/  HADD2.F32 R0, -RZ, R2.reuse.H0_H0 ;  /* 0x20000002ff007230 */ /* 0x100fe20000004100 */
[----:B------:R-:W-:Y:S01]  /*80f0*/  NOP ;  /* 0x0000000000007918 */ /* 0x000fe20000000000 */
[----:B-1----:R1:W-:Y:S01]  /*8100*/  SYNCS.ARRIVE.TRANS64.RED.A1T0 RZ, [R195+URZ], RZ ;  /* 0x000000ffc3ff79a7 */ /* 0x0023e200081004ff */
[----:B------:R-:W-:Y:S01]  /*8110*/  HADD2.F32 R2, -RZ, R2.H1_H1 ;  /* 0x30000002ff027230 */ /* 0x000fe20000004100 */
[----:B------:R-:W-:Y:S01]  /*8120*/  F2FP.F16.E5M2.UNPACK_B R128, R160 ;  /* 0x000000a0ff80723e */ /* 0x000fe200020004ff */
[--C-:B------:R-:W-:Y:S01]  /*8130*/  HADD2.F32 R86, -RZ, R149.reuse.H1_H1 ;  /* 0x30000095ff567230 */ /* 0x100fe20000004100 */
[----:B------:R-:W-:Y:S01]  /*8140*/  F2FP.F16.E5M2.UNPACK_B R132, R161 ;  /* 0x000000a1ff84723e */ /* 0x000fe200020004ff */
[--C-:B------:R-:W-:Y:S01]  /*8150*/  HADD2.F32 R114, -RZ, R116.reuse.H0_H0 ;  /* 0x20000074ff727230 */ /* 0x100fe20000004100 */
[----:B------:R-:W-:Y:S01]  /*8160*/  F2FP.F16.E5M2.UNPACK_B R136, R162 ;  /* 0x000000a2ff88723e */ /* 0x000fe200020004ff */
[----:B------:R-:W-:Y:S01]  /*8170*/  HADD2.F32 R117, -RZ, R116.H1_H1 ;  /* 0x30000074ff757230 */ /* 0x000fe20000004100 */
[----:B------:R-:W-:Y:S01]  /*8180*/  F2FP.F16.E5M2.UNPACK_B R152, R152.H1 ;  /* 0x00000098ff98723e */ /* 0x000fe200030004ff */
        /* <DEDUP_REMOVED lines=12> */
[C---:B------:R-:W-:Y:S01]  /*8250*/  FMUL R4, R78.reuse, R4 ;  /* 0x000000044e047220 */ /* 0x040fe20000400000 */
[C---:B------:R-:W-:Y:S01]  /*8260*/  FMUL R5, R78.reuse, R5 ;  /* 0x000000054e057220 */ /* 0x040fe20000400000 */
[----:B------:R-:W-:Y:S02]  /*8270*/  HADD2.F32 R3, -RZ, R148.H0_H0 ;  /* 0x20000094ff037230 */ /* 0x000fe40000004100 */
        /* <DEDUP_REMOVED lines=9> */
[----:B------:R-:W-:Y:S02]  /*8310*/  HADD2.F32 R130, -RZ, R132.H0_H0 ;  /* 0x20000084ff827230 */ /* 0x000fe40000004100 */
[C---:B------:R-:W-:Y:S01]  /*8320*/  FMUL R6, R78.reuse, R6 ;  /* 0x000000064e067220 */ /* 0x040fe20000400000 */
[----:B------:R-:W-:Y:S02]  /*8330*/  HADD2.F32 R82, -RZ, R148.H1_H1 ;  /* 0x30000094ff527230 */ /* 0x000fe40000004100 */
[C---:B------:R-:W-:Y:S01]  /*8340*/  FMUL R7, R78.reuse, R7 ;  /* 0x000000074e077220 */ /* 0x040fe20000400000 */
[----:B------:R-:W-:Y:S02]  /*8350*/  HADD2.F32 R85, -RZ, R149.H0_H0 ;  /* 0x20000095ff557230 */ /* 0x000fe40000004100 */
[C---:B------:R-:W-:Y:S01]  /*8360*/  FFMA R6, R81.reuse, R3, R6 ;  /* 0x0000000351067223 */ /* 0x040fe20000000006 */
[----:B------:R-:W-:Y:S02]  /*8370*/  HADD2.F32 R133, -RZ, R132.H1_H1 ;  /* 0x30000084ff857230 */ /* 0x000fe40000004100 */
[C---:B------:R-:W-:Y:S01]  /*8380*/  FFMA R7, R81.reuse, R82, R7 ;  /* 0x0000005251077223 */ /* 0x040fe20000000007 */
[C---:B------:R-:W-:Y:S01]  /*8390*/  FFMA R8, R81.reuse, R83, R8 ;  /* 0x0000005351087223 */ /* 0x040fe20000000008 */
[C---:B------:R-:W-:Y:S01]  /*83a0*/  FFMA R9, R81.reuse, R84, R9 ;  /* 0x0000005451097223 */ /* 0x040fe20000000009 */
[--C-:B------:R-:W-:Y:S02]  /*83b0*/  HADD2.F32 R82, -RZ, R138.reuse.H0_H0 ;  /* 0x2000008aff527230 */ /* 0x100fe40000004100 */
[C---:B------:R-:W-:Y:S01]  /*83c0*/  FMUL R10, R78.reuse, R10 ;  /* 0x0000000a4e0a7220 */ /* 0x040fe20000400000 */
[----:B------:R-:W-:Y:S02]  /*83d0*/  HADD2.F32 R83, -RZ, R138.H1_H1 ;  /* 0x3000008aff537230 */ /* 0x000fe40000004100 */
[C---:B------:R-:W-:Y:S01]  /*83e0*/  FMUL R11, R78.reuse, R11 ;  /* 0x0000000b4e0b7220 */ /* 0x040fe20000400000 */
[----:B------:R-:W-:Y:S02]  /*83f0*/  HADD2.F32 R89, -RZ, R150.H0_H0 ;  /* 0x20000096ff597230 */ /* 0x000fe40000004100 */
[C---:B------:R-:W-:Y:S01]  /*8400*/  FFMA R10, R81.reuse, R85, R10 ;  /* 0x00000055510a7223 */ /* 0x040fe2000000000a */
[--C-:B------:R-:W-:Y:S02]  /*8410*/  HADD2.F32 R134, -RZ, R136.reuse.H0_H0 ;  /* 0x20000088ff867230 */ /* 0x100fe40000004100 */
[C---:B------:R-:W-:Y:S01]  /*8420*/  FFMA R11, R81.reuse, R86, R11 ;  /* 0x00000056510b7223 */ /* 0x040fe2000000000b */
[C---:B------:R-:W-:Y:S01]  /*8430*/  FFMA R12, R81.reuse, R87, R12 ;  /* 0x00000057510c7223 */ /* 0x040fe2000000000c */
[----:B------:R-:W-:Y:S01]  /*8440*/  FFMA R13, R81, R88, R13 ;  /* 0x00000058510d7223 */ /* 0x000fe2000000000d */
[----:B------:R-:W-:Y:S01]  /*8450*/  F2FP.SATFINITE.E5M2.F32.PACK_AB_MERGE_C R86, R7, R6, RZ ;  /* 0x000000060756723e */ /* 0x000fe200048060ff */
[C---:B------:R-:W-:Y:S01]  /*8460*/  FMUL R7, R78.reuse, R20 ;  /* 0x000000144e077220 */ /* 0x040fe20000400000 */
[----:B------:R-:W-:Y:S01]  /*8470*/  F2FP.SATFINITE.E5M2.F32.PACK_AB_MERGE_C R138, R11, R10, RZ ;  /* 0x0000000a0b8a723e */ /* 0x000fe200048060ff */
[C---:B------:R-:W-:Y:S01]  /*8480*/  FMUL R10, R78.reuse, R21 ;  /* 0x000000154e0a7220 */ /* 0x040fe20000400000 */
[C---:B------:R-:W-:Y:S01]  /*8490*/  FMUL R21, R78.reuse, R28 ;  /* 0x0000001c4e157220 */ /* 0x040fe20000400000 */
[----:B------:R-:W-:Y:S02]  /*84a0*/  HADD2.F32 R137, -RZ, R136.H1_H1 ;  /* 0x30000088ff897230 */ /* 0x000fe40000004100 */
[C---:B------:R-:W-:Y:S01]  /*84b0*/  FMUL R14, R78.reuse, R14 ;  /* 0x0000000e4e0e7220 */ /* 0x040fe20000400000 */
[----:B------:R-:W-:Y:S02]  /*84c0*/  HADD2.F32 R90, -RZ, R150.H1_H1 ;  /* 0x30000096ff5a7230 */ /* 0x000fe40000004100 */
[C---:B------:R-:W-:Y:S01]  /*84d0*/  FMUL R15, R78.reuse, R15 ;  /* 0x0000000f4e0f7220 */ /* 0x040fe20000400000 */
[--C-:B------:R-:W-:Y:S02]  /*84e0*/  HADD2.F32 R92, -RZ, R151.reuse.H0_H0 ;  /* 0x20000097ff5c7230 */ /* 0x100fe40000004100 */
[C---:B------:R-:W-:Y:S01]  /*84f0*/  FFMA R14, R81.reuse, R89, R14 ;  /* 0x00000059510e7223 */ /* 0x040fe2000000000e */
[----:B------:R-:W-:Y:S02]  /*8500*/  HADD2.F32 R95, -RZ, R151.H1_H1 ;  /* 0x30000097ff5f7230 */ /* 0x000fe40000004100 */
[C---:B------:R-:W-:Y:S01]  /*8510*/  FFMA R15, R81.reuse, R90, R15 ;  /* 0x0000005a510f7223 */ /* 0x040fe2000000000f */
[C---:B------:R-:W-:Y:S01]  /*8520*/  FFMA R0, R81.reuse, R91, R0 ;  /* 0x0000005b51007223 */ /* 0x040fe20000000000 */
[----:B------:R-:W-:Y:S01]  /*8530*/  FFMA R2, R81, R93, R2 ;  /* 0x0000005d51027223 */ /* 0x000fe20000000002 */
[C---:B------:R-:W-:Y:S01]  /*8540*/  FMUL R3, R78.reuse, R18 ;  /* 0x000000124e037220 */ /* 0x040fe20000400000 */
[C---:B------:R-:W-:Y:S01]  /*8550*/  FMUL R18, R78.reuse, R25 ;  /* 0x000000194e127220 */ /* 0x040fe20000400000 */
[----:B------:R-:W-:Y:S01]  /*8560*/  F2FP.SATFINITE.E5M2.F32.PACK_AB_MERGE_C R14, R15, R14, RZ ;  /* 0x0000000e0f0e723e */ /* 0x000fe200048060ff */
[C---:B------:R-:W-:Y:S01]  /*8570*/  FMUL R25, R78.reuse, R32 ;  /* 0x000000204e197220 */ /* 0x040fe20000400000 */
[C---:B------:R-:W-:Y:S01]  /*8580*/  FFMA R3, R81.reuse, R92, R3 ;  /* 0x0000005c51037223 */ /* 0x040fe20000000003 */
[C---:B------:R-:W-:Y:S01]  /*8590*/  FMUL R6, R78.reuse, R19 ;  /* 0x000000134e067220 */ /* 0x040fe20000400000 */
[--C-:B------:R-:W-:Y:S02]  /*85a0*/  HADD2.F32 R96, -RZ, R152.reuse.H0_H0 ;  /* 0x20000098ff607230 */ /* 0x100fe40000004100 */
[C---:B------:R-:W-:Y:S01]  /*85b0*/  FMUL R11, R78.reuse, R22 ;  /* 0x000000164e0b7220 */ /* 0x040fe20000400000 */
[----:B------:R-:W-:Y:S02]  /*85c0*/  HADD2.F32 R99, -RZ, R152.H1_H1 ;  /* 0x30000098ff637230 */ /* 0x000fe40000004100 */
[C---:B------:R-:W-:Y:S01]  /*85d0*/  FFMA R6, R81.reuse, R95, R6 ;  /* 0x0000005f51067223 */ /* 0x040fe20000000006 */
[C---:B------:R-:W-:Y:S01]  /*85e0*/  FFMA R7, R81.reuse, R94, R7 ;  /* 0x0000005e51077223 */ /* 0x040fe20000000007 */
[C---:B------:R-:W-:Y:S01]  /*85f0*/  FFMA R10, R81.reuse, R97, R10 ;  /* 0x00000061510a7223 */ /* 0x040fe2000000000a */
[C---:B------:R-:W-:Y:S01]  /*8600*/  FFMA R11, R81.reuse, R96, R11 ;  /* 0x00000060510b7223 */ /* 0x040fe2000000000b */
[----:B------:R-:W-:Y:S01]  /*8610*/  FMUL R22, R78, R29 ;  /* 0x0000001d4e167220 */ /* 0x000fe20000400000 */
[----:B------:R-:W-:Y:S01]  /*8620*/  F2FP.SATFINITE.E5M2.F32.PACK_AB_MERGE_C R3, R6, R3, RZ ;  /* 0x000000030603723e */ /* 0x000fe200048060ff */
[C---:B------:R-:W-:Y:S01]  /*8630*/  FMUL R29, R78.reuse, R36 ;  /* 0x000000244e1d7220 */ /* 0x040fe20000400000 */
        /* <DEDUP_REMOVED lines=11> */
[----:B------:R-:W-:Y:S01]  /*86f0*/  FMUL R20, R78, R27 ;  /* 0x0000001b4e147220 */ /* 0x000fe20000400000 */
[--C-:B------:R-:W-:Y:S01]  /*8700*/  HADD2.F32 R104, -RZ, R154.reuse.H0_H0 ;  /* 0x2000009aff687230 */ /* 0x100fe20000004100 */
[----:B------:R-:W-:Y:S01]  /*8710*/  F2FP.SATFINITE.E5M2.F32.PACK_AB_MERGE_C R16, R10, R7, R16 ;  /* 0x000000070a10723e */ /* 0x000fe20004806010 */
[----:B------:R-:W-:Y:S02]  /*8720*/  HADD2.F32 R107, -RZ, R154.H1_H1 ;  /* 0x3000009aff6b7230 */ /* 0x000fe40000004100 */
[C---:B------:R-:W-:Y:S01]  /*8730*/  FFMA R20, R81.reuse, R103, R20 ;  /* 0x0000006751147223 */ /* 0x040fe20000000014 */
[C---:B------:R-:W-:Y:S01]  /*8740*/  FFMA R21, R81.reuse, R102, R21 ;  /* 0x0000006651157223 */ /* 0x040fe20000000015 */
[C---:B------:R-:W-:Y:S01]  /*8750*/  FFMA R22, R81.reuse, R105, R22 ;  /* 0x0000006951167223 */ /* 0x040fe20000000016 */
[C---:B------:R-:W-:Y:S01]  /*8760*/  FMUL R23, R78.reuse, R30 ;  /* 0x0000001e4e177220 */ /* 0x040fe20000400000 */
[----:B------:R-:W-:Y:S01]  /*8770*/  FMUL R30, R78, R37 ;  /* 0x000000254e1e7220 */ /* 0x000fe20000400000 */
[----:B------:R-:W-:Y:S01]  /*8780*/  F2FP.SATFINITE.E5M2.F32.PACK_AB_MERGE_C R19, R20, R19, RZ ;  /* 0x000000131413723e */ /* 0x000fe200048060ff */
[C---:B------:R-:W-:Y:S01]  /*8790*/  FMUL R37, R78.reuse, R44 ;  /* 0x0000002c4e257220 */ /* 0x040fe20000400000 */
[C---:B------:R-:W-:Y:S01]  /*87a0*/  FFMA R23, R81.reuse, R104, R23 ;  /* 0x0000006851177223 */ /* 0x040fe20000000017 */
        /* <DEDUP_REMOVED lines=20> */
[----:B------:R-:W-:Y:S01]  /*88f0*/  F2FP.F16.E5M2.UNPACK_B R159, R159.H1 ;  /* 0x0000009fff9f723e */ /* 0x000fe200030004ff */
[----:B------:R-:W-:Y:S01]  /*8900*/  FMUL R38, R78, R45 ;  /* 0x0000002d4e267220 */ /* 0x000fe20000400000 */
[----:B------:R-:W-:Y:S01]  /*8910*/  F2FP.SATFINITE.E5M2.F32.PACK_AB_MERGE_C R19, R28, R27, RZ ;  /* 0x0000001b1c13723e */ /* 0x000fe200048060ff */
[----:B------:R-:W-:Y:S01]  /*8920*/  FFMA R31, R81, R112, R31 ;  /* 0x00000070511f7223 */ /* 0x000fe2000000001f */
[C---:B------:R-:W-:Y:S01]  /*8930*/  FMUL R45, R78.reuse, R52 ;  /* 0x000000344e2d7220 */ /* 0x040fe20000400000 */
[C---:B------:R-:W-:Y:S01]  /*8940*/  FMUL R52, R78.reuse, R59 ;  /* 0x0000003b4e347220 */ /* 0x040fe20000400000 */
[----:B------:R-:W-:Y:S01]  /*8950*/  F2FP.F16.E5M2.UNPACK_B R160, R160.H1 ;  /* 0x000000a0ffa0723e */ /* 0x000fe200030004ff */
[C---:B------:R-:W-:Y:S01]  /*8960*/  FMUL R59, R78.reuse, R66 ;  /* 0x000000424e3b7220 */ /* 0x040fe20000400000 */
[----:B------:R-:W-:Y:S01]  /*8970*/  F2FP.SATFINITE.E5M2.F32.PACK_AB_MERGE_C R66, R13, R12, R14 ;  /* 0x0000000c0d42723e */ /* 0x000fe2000480600e */
        /* <DEDUP_REMOVED lines=11> */
[C---:B------:R-:W-:Y:S01]  /*8a30*/  FFMA R35, R81.reuse, R116, R35 ;  /* 0x0000007451237223 */ /* 0x040fe20000000023 */
[C---:B------:R-:W-:Y:S01]  /*8a40*/  FMUL R36, R78.reuse, R43 ;  /* 0x0000002b4e247220 */ /* 0x040fe20000400000 */
[--C-:B------:R-:W-:Y:S02]  /*8a50*/  HADD2.F32 R120, -RZ, R158.reuse.H0_H0 ;  /* 0x2000009eff787230 */ /* 0x100fe40000004100 */
[C---:B------:R-:W-:Y:S01]  /*8a60*/  FMUL R39, R78.reuse, R46 ;  /* 0x0000002e4e277220 */ /* 0x040fe20000400000 */
[----:B------:R-:W-:Y:S02]  /*8a70*/  HADD2.F32 R123, -RZ, R158.H1_H1 ;  /* 0x3000009eff7b7230 */ /* 0x000fe40000004100 */
        /* <DEDUP_REMOVED lines=8> */
[C---:B------:R-:W-:Y:S01]  /*8b00*/  FFMA R40, R81.reuse, R123, R40 ;  /* 0x0000007b51287223 */ /* 0x040fe20000000028 */
[C---:B------:R-:W-:Y:S01]  /*8b10*/  FMUL R44, R78.reuse, R51 ;  /* 0x000000334e2c7220 */ /* 0x040fe20000400000 */
[C---:B------:R-:W-:Y:S01]  /*8b20*/  FFMA R41, R81.reuse, R122, R41 ;  /* 0x0000007a51297223 */ /* 0x040fe20000000029 */
[C---:B------:R-:W-:Y:S01]  /*8b30*/  FFMA R42, R81.reuse, R125, R42 ;  /* 0x0000007d512a7223 */ /* 0x040fe2000000002a */
[C---:B------:R-:W-:Y:S01]  /*8b40*/  FMUL R46, R78.reuse, R53 ;  /* 0x000000354e2e7220 */ /* 0x040fe20000400000 */
[--C-:B------:R-:W-:Y:S02]  /*8b50*/  HADD2.F32 R128, -RZ, R160.reuse.H0_H0 ;  /* 0x200000a0ff807230 */ /* 0x100fe40000004100 */
[C---:B------:R-:W-:Y:S01]  /*8b60*/  FMUL R50, R78.reuse, R57 ;  /* 0x000000394e327220 */ /* 0x040fe20000400000 */
[C---:B------:R-:W-:Y:S01]  /*8b70*/  FMUL R51, R78.reuse, R58 ;  /* 0x0000003a4e337220 */ /* 0x040fe20000400000 */
[C---:B------:R-:W-:Y:S01]  /*8b80*/  FMUL R53, R78.reuse, R60 ;  /* 0x0000003c4e357220 */ /* 0x040fe20000400000 */
[C---:B------:R-:W-:Y:S01]  /*8b90*/  FFMA R43, R81.reuse, R124, R43 ;  /* 0x0000007c512b7223 */ /* 0x040fe2000000002b */
[----:B------:R-:W-:Y:S02]  /*8ba0*/  HADD2.F32 R131, -RZ, R160.H1_H1 ;  /* 0x300000a0ff837230 */ /* 0x000fe40000004100 */
[C---:B------:R-:W-:Y:S01]  /*8bb0*/  FMUL R47, R78.reuse, R54 ;  /* 0x000000364e2f7220 */ /* 0x040fe20000400000 */
[C---:B------:R-:W-:Y:S01]  /*8bc0*/  FMUL R57, R78.reuse, R64 ;  /* 0x000000404e397220 */ /* 0x040fe20000400000 */
[C---:B------:R-:W-:Y:S01]  /*8bd0*/  FMUL R58, R78.reuse, R65 ;  /* 0x000000414e3a7220 */ /* 0x040fe20000400000 */
[C---:B------:R-:W-:Y:S01]  /*8be0*/  FMUL R60, R78.reuse, R67 ;  /* 0x000000434e3c7220 */ /* 0x040fe20000400000 */
[----:B------:R-:W-:Y:S01]  /*8bf0*/  FFMA R44, R81, R127, R44 ;  /* 0x0000007f512c7223 */ /* 0x000fe2000000002c */
[C---:B------:R-:W-:Y:S01]  /*8c00*/  FMUL R48, R78.reuse, R55 ;  /* 0x000000374e307220 */ /* 0x040fe20000400000 */
[----:B------:R-:W-:Y:S01]  /*8c10*/  F2FP.SATFINITE.E5M2.F32.PACK_AB_MERGE_C R64, R5, R4, R86 ;  /* 0x000000040540723e */ /* 0x000fe20004806056 */
[----:B------:R-:W-:Y:S01]  /*8c20*/  FFMA R45, R81, R126, R45 ;  /* 0x0000007e512d7223 */ /* 0x000fe2000000002d */
[----:B------:R-:W-:Y:S01]  /*8c30*/  F2FP.SATFINITE.E5M2.F32.PACK_AB_MERGE_C R65, R9, R8, R138 ;  /* 0x000000080941723e */ /* 0x000fe2000480608a */
[----:B------:R-:W-:Y:S01]  /*8c40*/  FMUL R49, R78, R56 ;  /* 0x000000384e317220 */ /* 0x000fe20000400000 */
[----:B------:R-:W-:Y:S01]  /*8c50*/  F2FP.SATFINITE.E5M2.F32.PACK_AB_MERGE_C R67, R2, R0, R3 ;  /* 0x000000000243723e */ /* 0x000fe20004806003 */
[C---:B------:R-:W-:Y:S01]  /*8c60*/  FFMA R46, R81.reuse, R129, R46 ;  /* 0x00000081512e7223 */ /* 0x040fe2000000002e */
[----:B------:R-:W-:Y:S01]  /*8c70*/  F2FP.F16.E5M2.UNPACK_B R162, R162.H1 ;  /* 0x000000a2ffa2723e */ /* 0x000fe200030004ff */
[--C-:B------:R-:W-:Y:S02]  /*8c80*/  HADD2.F32 R132, -RZ, R161.reuse.H0_H0 ;  /* 0x200000a1ff847230 */ /* 0x100fe40000004100 */
[C---:B------:R-:W-:Y:S01]  /*8c90*/  FFMA R47, R81.reuse, R128, R47 ;  /* 0x00000080512f7223 */ /* 0x040fe2000000002f */
[----:B------:R1:W-:Y:S01]  /*8ca0*/  STS.128 [R172+UR49+0x6200], R64 ;  /* 0x00620040ac007988 */ /* 0x0003e20008000c31 */
[----:B------:R-:W-:Y:S02]  /*8cb0*/  HADD2.F32 R135, -RZ, R161.H1_H1 ;  /* 0x300000a1ff877230 */ /* 0x000fe40000004100 */
[C---:B------:R-:W-:Y:S01]  /*8cc0*/  FFMA R48, R81.reuse, R131, R48 ;  /* 0x0000008351307223 */ /* 0x040fe20000000030 */
[C---:B------:R-:W-:Y:S01]  /*8cd0*/  FFMA R49, R81.reuse, R130, R49 ;  /* 0x0000008251317223 */ /* 0x040fe20000000031 */
[----:B------:R-:W-:Y:S01]  /*8ce0*/  F2FP.F16.E5M2.UNPACK_B R163, R163.H1 ;  /* 0x000000a3ffa3723e */ /* 0x000fe200030004ff */
[C---:B------:R-:W-:Y:S01]  /*8cf0*/  FFMA R50, R81.reuse, R133, R50 ;  /* 0x0000008551327223 */ /* 0x040fe20000000032 */
[----:B------:R-:W-:Y:S01]  /*8d00*/  FMUL R54, R78, R61 ;  /* 0x0000003d4e367220 */ /* 0x000fe20000400000 */
[--C-:B------:R-:W-:Y:S01]  /*8d10*/  HADD2.F32 R136, -RZ, R162.reuse.H0_H0 ;  /* 0x200000a2ff887230 */ /* 0x100fe20000004100 */
[----:B------:R1:W-:Y:S01]  /*8d20*/  STS.128 [R197+0x6010], R16 ;  /* 0x00601010c5007388 */ /* 0x0003e20000000c00 */
[----:B------:R-:W-:Y:S01]  /*8d30*/  F2FP.SATFINITE.E5M2.F32.PACK_AB_MERGE_C R35, R36, R35, RZ ;  /* 0x000000232423723e */ /* 0x000fe200048060ff */
[C---:B------:R-:W-:Y:S01]  /*8d40*/  FFMA R51, R81.reuse, R132, R51 ;  /* 0x0000008451337223 */ /* 0x040fe20000000033 */
[----:B------:R-:W-:Y:S01]  /*8d50*/  F2FP.SATFINITE.E5M2.F32.PACK_AB_MERGE_C R39, R40, R39, RZ ;  /* 0x000000272827723e */ /* 0x000fe200048060ff */
[----:B------:R-:W-:Y:S02]  /*8d60*/  HADD2.F32 R139, -RZ, R162.H1_H1 ;  /* 0x300000a2ff8b7230 */ /* 0x000fe40000004100 */
[C---:B------:R-:W-:Y:S01]  /*8d70*/  FMUL R55, R78.reuse, R62 ;  /* 0x0000003e4e377220 */ /* 0x040fe20000400000 */
[C---:B------:R-:W-:Y:S01]  /*8d80*/  FFMA R52, R81.reuse, R135, R52 ;  /* 0x0000008751347223 */ /* 0x040fe20000000034 */
[----:B------:R-:W-:Y:S01]  /*8d90*/  FMUL R56, R78, R63 ;  /* 0x0000003f4e387220 */ /* 0x000fe20000400000 */
[C---:B------:R-:W-:Y:S01]  /*8da0*/  FFMA R53, R81.reuse, R134, R53 ;  /* 0x0000008651357223 */ /* 0x040fe20000000035 */
[C---:B------:R-:W-:Y:S01]  /*8db0*/  FFMA R54, R81.reuse, R137, R54 ;  /* 0x0000008951367223 */ /* 0x040fe20000000036 */
[--C-:B------:R-:W-:Y:S02]  /*8dc0*/  HADD2.F32 R84, -RZ, R163.reuse.H0_H0 ;  /* 0x200000a3ff547230 */ /* 0x100fe40000004100 */
[C---:B------:R-:W-:Y:S01]  /*8dd0*/  FFMA R55, R81.reuse, R136, R55 ;  /* 0x0000008851377223 */ /* 0x040fe20000000037 */
[----:B------:R-:W-:Y:S02]  /*8de0*/  HADD2.F32 R85, -RZ, R163.H1_H1 ;  /* 0x300000a3ff557230 */ /* 0x000fe40000004100 */
[C---:B------:R-:W-:Y:S01]  /*8df0*/  FFMA R56, R81.reuse, R139, R56 ;  /* 0x0000008b51387223 */ /* 0x040fe20000000038 */
[----:B------:R-:W-:Y:S01]  /*8e00*/  F2FP.SATFINITE.E5M2.F32.PACK_AB_MERGE_C R43, R44, R43, RZ ;  /* 0x0000002b2c2b723e */ /* 0x000fe200048060ff */
[C---:B------:R-:W-:Y:S01]  /*8e10*/  FFMA R57, R81.reuse, R82, R57 ;  /* 0x0000005251397223 */ /* 0x040fe20000000039 */
[C---:B------:R-:W-:Y:S01]  /*8e20*/  FFMA R58, R81.reuse, R83, R58 ;  /* 0x00000053513a7223 */ /* 0x040fe2000000003a */
[C---:B------:R-:W-:Y:S01]  /*8e30*/  FFMA R59, R81.reuse, R84, R59 ;  /* 0x00000054513b7223 */ /* 0x040fe2000000003b */
[----:B------:R-:W-:Y:S01]  /*8e40*/  F2FP.SATFINITE.E5M2.F32.PACK_AB_MERGE_C R33, R34, R33, R35 ;  /* 0x000000212221723e */ /* 0x000fe20004806023 */
[----:B------:R-:W-:Y:S01]  /*8e50*/  FFMA R60, R81, R85, R60 ;  /* 0x00000055513c7223 */ /* 0x000fe2000000003c */
[----:B------:R-:W-:Y:S02]  /*8e60*/  F2FP.SATFINITE.E5M2.F32.PACK_AB_MERGE_C R32, R30, R29, R32 ;  /* 0x0000001d1e20723e */ /* 0x000fe40004806020 */
        /* <DEDUP_REMOVED lines=11> */
[----:B------:R-:W-:Y:S03]  /*8f20*/  IADD3 R76, PT, PT, R76, 0x1, RZ ;  /* 0x000000014c4c7810 */ /* 0x000fe60007ffe0ff */
        /* <DEDUP_REMOVED lines=9> */
[----:B------:R-:W-:Y:S02]  /*8fc0*/  UIADD3 UR8, UP0, UPT, UR52, 0x680, URZ ;  /* 0x0000068034087890 */ /* 0x000fe4000ff1e0ff */
[----:B------:R-:W-:Y:S02]  /*8fd0*/  UIADD3 UR5, UPT, UPT, UR41, 0x40, URZ ;  /* 0x0000004029057890 */ /* 0x000fe4000fffe0ff */
[----:B------:R-:W-:Y:S02]  /*8fe0*/  UIADD3 UR4, UPT, UPT, UR49, 0x6200, URZ ;  /* 0x0000620031047890 */ /* 0x000fe4000fffe0ff */
[----:B------:R-:W-:Y:S01]  /*8ff0*/  UIADD3.X UR9, UPT, UPT, URZ, UR53, URZ, UP0, !UPT ;  /* 0x00000035ff097290 */ /* 0x000fe200087fe4ff */
[----:B------:R-:W-:Y:S01]  /*9000*/  UMOV UR6, UR42 ;  /* 0x0000002a00067c82 */ /* 0x000fe20008000000 */
[----:B------:R-:W-:Y:S07]  /*9010*/  UMOV UR7, UR36 ;  /* 0x0000002400077c82 */ /* 0x000fee0008000000 */
[----:B------:R2:W-:Y:S01]  /*9020*/  UTMASTG.3D [UR4], [UR8] ;  /* 0x00000004080073b5 */ /* 0x0005e20008010000 */
[----:B------:R0:W-:Y:S01]  /*9030*/  UTMACMDFLUSH ;  /* 0x00000000000079b7 */ /* 0x0001e20000000000 */
[----:B--2---:R-:W-:Y:S04]  /*9040*/  DEPBAR.LE SB0, 0x1 ;  /* 0x000080400000791a */ /* 0x004fe80000000000 */
.L_x_135:
[----:B------:R-:W-:Y:S05]  /*9050*/  BSYNC.RECONVERGENT B0 ;  /* 0x0000000000007941 */ /* 0x000fea0003800200 */
.L_x_134:
[----:B------:R-:W-:Y:S01]  /*9060*/  BAR.SYNC.DEFER_BLOCKING 0x1, 0x80 ;  /* 0x0042000000007b1d */ /* 0x000fe20000010000 */
[----:B------:R-:W-:Y:S01]  /*9070*/  ISETP.NE.AND P2, PT, R194, RZ, PT ;  /* 0x000000ffc200720c */ /* 0x000fe20003f45270 */
[----:B------:R-:W-:Y:S01]  /*9080*/  IMAD.IADD R20, R75, 0x1, R147 ;  /* 0x000000014b147824 */ /* 0x000fe200078e0293 */
[----:B------:R-:W-:Y:S01]  /*9090*/  ISETP.NE.AND P0, PT, R196, 0x2, PT ;  /* 0x00000002c400780c */ /* 0x000fe20003f05270 */
[----:B------:R-:W-:Y:S01]  /*90a0*/  IMAD.IADD R21, R77, 0x1, R170 ;  /* 0x000000014d157824 */ /* 0x000fe200078e02aa */
[----:B------:R-:W-:Y:S02]  /*90b0*/  ISETP.NE.AND P1, PT, R76, 0x4, PT ;  /* 0x000000044c00780c */ /* 0x000fe40003f25270 */
[----:B------:R-:W-:Y:S02]  /*90c0*/  SEL R3, RZ, 0x1, P0 ;  /* 0x00000001ff037807 */ /* 0x000fe40000000000 */
[----:B------:R-:W-:Y:S02]  /*90d0*/  SEL R0, RZ, 0x1, P1 ;  /* 0x00000001ff007807 */ /* 0x000fe40000800000 */
[----:B------:R-:W-:Y:S02]  /*90e0*/  LOP3.LUT R182, R182, R3, RZ, 0x3c, !PT ;  /* 0x00000003b6b67212 */ /* 0x000fe400078e3cff */
[----:B------:R-:W-:Y:S02]  /*90f0*/  LOP3.LUT R183, R183, R0, RZ, 0x3c, !PT ;  /* 0x00000000b7b77212 */ /* 0x000fe400078e3cff */
[----:B------:R-:W-:Y:S02]  /*9100*/  @P2 R2UR UR36, R179 ;  /* 0x00000000b32422ca */ /* 0x000fe400000e0000 */
[----:B------:R-:W-:Y:S02]  /*9110*/  SEL R196, R196, RZ, P0 ;  /* 0x000000ffc4c47207 */ /* 0x000fe40000000000 */
[----:B------:R-:W-:Y:S01]  /*9120*/  SEL R76, R76, RZ, P1 ;  /* 0x000000ff4c4c7207 */ /* 0x000fe20000800000 */
[----:B------:R-:W-:Y:S10]  /*9130*/  @P2 BRA `(.L_x_136) ;  /* 0xffffffc400c02947 */ /* 0x000ff4000383ffff */
[----:B------:R-:W-:Y:S05]  /*9140*/  EXIT ;  /* 0x000000000000794d */ /* 0x000fea0003800000 */
.L_x_25:
[----:B--2---:R2:W4:Y:S02]  /*9150*/  SYNCS.PHASECHK.TRANS64.TRYWAIT P0, [R3+URZ+0x1a0], R2 ;  /* 0x0001a002030075a7 */ /* 0x00452400080011ff */
[----:B----4-:R-:W-:Y:S05]  /*9160*/  @!P0 NANOSLEEP.SYNCS 0x989680 ;  /* 0x009896800000895d */ /* 0x010fea0003900000 */
[----:B------:R-:W4:Y:S02]  /*9170*/  @!P0 SYNCS.PHASECHK.TRANS64 P0, [R3+URZ+0x1a0], R2 ;  /* 0x0001a002030085a7 */ /* 0x000f2400080010ff */
[----:B----4-:R-:W-:Y:S05]  /*9180*/  @!P0 BRA `(.L_x_25) ;  /* 0xfffffffc00f08947 */ /* 0x010fea000383ffff */
[----:B------:R-:W-:Y:S05]  /*9190*/  BRA `(.L_x_137) ;  /* 0xffffff8400f87947 */ /* 0x000fea000383ffff */
.L_x_28:
[----:B-1----:R-:W-:-:S07]  /*91a0*/  MOV R2, UR33 ;  /* 0x0000002100027c02 */ /* 0x002fce0008000f00 */
.L_x_138:
[----:B-1----:R1:W2:Y:S02]  /*91b0*/  SYNCS.PHASECHK.TRANS64.TRYWAIT P0, [R2+URZ+0x80], R5 ;  /* 0x00008005020075a7 */ /* 0x0022a400080011ff */
[----:B--2---:R-:W-:Y:S05]  /*91c0*/  @!P0 NANOSLEEP.SYNCS 0x989680 ;  /* 0x009896800000895d */ /* 0x004fea0003900000 */
[----:B------:R-:W2:Y:S02]  /*91d0*/  @!P0 SYNCS.PHASECHK.TRANS64 P0, [R2+URZ+0x80], R5 ;  /* 0x00008005020085a7 */ /* 0x000ea400080010ff */
[----:B--2---:R-:W-:Y:S05]  /*91e0*/  @!P0 BRA `(.L_x_138) ;  /* 0xfffffffc00f08947 */ /* 0x004fea000383ffff */
[----:B------:R-:W-:Y:S05]  /*91f0*/  BRA `(.L_x_27) ;  /* 0xffffff8800607947 */ /* 0x000fea000383ffff */
.L_x_35:
[----:B-1----:R-:W-:-:S07]  /*9200*/  MOV R2, UR17 ;  /* 0x0000001100027c02 */ /* 0x002fce0008000f00 */
.L_x_139:
[----:B-1----:R1:W2:Y:S02]  /*9210*/  SYNCS.PHASECHK.TRANS64.TRYWAIT P0, [R2+URZ+0x80], R5 ;  /* 0x00008005020075a7 */ /* 0x0022a400080011ff */
[----:B--2---:R-:W-:Y:S05]  /*9220*/  @!P0 NANOSLEEP.SYNCS 0x989680 ;  /* 0x009896800000895d */ /* 0x004fea0003900000 */
[----:B------:R-:W2:Y:S02]  /*9230*/  @!P0 SYNCS.PHASECHK.TRANS64 P0, [R2+URZ+0x80], R5 ;  /* 0x00008005020085a7 */ /* 0x000ea400080010ff */
[----:B--2---:R-:W-:Y:S05]  /*9240*/  @!P0 BRA `(.L_x_139) ;  /* 0xfffffffc00f08947 */ /* 0x004fea000383ffff */
[----:B------:R-:W-:Y:S05]  /*9250*/  BRA `(.L_x_34) ;  /* 0xffffff8c001c7947 */ /* 0x000fea000383ffff */
.L_x_40:
[----:B-1----:R1:W2:Y:S02]  /*9260*/  SYNCS.PHASECHK.TRANS64.TRYWAIT P0, [R2+URZ+0x130], R3 ;  /* 0x00013003020075a7 */ /* 0x0022a400080011ff */
[----:B--2---:R-:W-:Y:S05]  /*9270*/  @!P0 NANOSLEEP.SYNCS 0x989680 ;  /* 0x009896800000895d */ /* 0x004fea0003900000 */
[----:B------:R-:W2:Y:S02]  /*9280*/  @!P0 SYNCS.PHASECHK.TRANS64 P0, [R2+URZ+0x130], R3 ;  /* 0x00013003020085a7 */ /* 0x000ea400080010ff */
[----:B--2---:R-:W-:Y:S05]  /*9290*/  @!P0 BRA `(.L_x_40) ;  /* 0xfffffffc00f08947 */ /* 0x004fea000383ffff */
[----:B------:R-:W-:Y:S05]  /*92a0*/  BRA `(.L_x_140) ;  /* 0xffffff8c00c07947 */ /* 0x000fea000383ffff */
.L_x_44:
[----:B---3--:R-:W-:-:S07]  /*92b0*/  MOV R0, UR5 ;  /* 0x0000000500007c02 */ /* 0x008fce0008000f00 */
.L_x_141:
[----:B-1----:R1:W2:Y:S02]  /*92c0*/  SYNCS.PHASECHK.TRANS64.TRYWAIT P0, [R0+URZ], R3 ;  /* 0x00000003000075a7 */ /* 0x0022a400080011ff */
[----:B--2---:R-:W-:Y:S05]  /*92d0*/  @!P0 NANOSLEEP.SYNCS 0x989680 ;  /* 0x009896800000895d */ /* 0x004fea0003900000 */
[----:B------:R-:W2:Y:S02]  /*92e0*/  @!P0 SYNCS.PHASECHK.TRANS64 P0, [R0+URZ], R3 ;  /* 0x00000003000085a7 */ /* 0x000ea400080010ff */
[----:B--2---:R-:W-:Y:S05]  /*92f0*/  @!P0 BRA `(.L_x_141) ;  /* 0xfffffffc00f08947 */ /* 0x004fea000383ffff */
[----:B------:R-:W-:Y:S05]  /*9300*/  BRA `(.L_x_142) ;  /* 0xffffff9400307947 */ /* 0x000fea000383ffff */
.L_x_45:
[----:B---3--:R-:W-:-:S07]  /*9310*/  MOV R0, UR5 ;  /* 0x0000000500007c02 */ /* 0x008fce0008000f00 */
.L_x_143:
[----:B-1----:R1:W2:Y:S02]  /*9320*/  SYNCS.PHASECHK.TRANS64.TRYWAIT P0, [R0+URZ], R3 ;  /* 0x00000003000075a7 */ /* 0x0022a400080011ff */
[----:B--2---:R-:W-:Y:S05]  /*9330*/  @!P0 NANOSLEEP.SYNCS 0x989680 ;  /* 0x009896800000895d */ /* 0x004fea0003900000 */
[----:B------:R-:W2:Y:S02]  /*9340*/  @!P0 SYNCS.PHASECHK.TRANS64 P0, [R0+URZ], R3 ;  /* 0x00000003000085a7 */ /* 0x000ea400080010ff */
[----:B--2---:R-:W-:Y:S05]  /*9350*/  @!P0 BRA `(.L_x_143) ;  /* 0xfffffffc00f08947 */ /* 0x004fea000383ffff */
[----:B------:R-:W-:Y:S05]  /*9360*/  BRA `(.L_x_144) ;  /* 0xffffff94003c7947 */ /* 0x000fea000383ffff */
.L_x_46:
[----:B---3--:R-:W-:-:S07]  /*9370*/  MOV R0, UR5 ;  /* 0x0000000500007c02 */ /* 0x008fce0008000f00 */
.L_x_145:
[----:B-1----:R1:W2:Y:S02]  /*9380*/  SYNCS.PHASECHK.TRANS64.TRYWAIT P0, [R0+URZ], R3 ;  /* 0x00000003000075a7 */ /* 0x0022a400080011ff */
[----:B--2---:R-:W-:Y:S05]  /*9390*/  @!P0 NANOSLEEP.SYNCS 0x989680 ;  /* 0x009896800000895d */ /* 0x004fea0003900000 */
[----:B------:R-:W2:Y:S02]  /*93a0*/  @!P0 SYNCS.PHASECHK.TRANS64 P0, [R0+URZ], R3 ;  /* 0x00000003000085a7 */ /* 0x000ea400080010ff */
[----:B--2---:R-:W-:Y:S05]  /*93b0*/  @!P0 BRA `(.L_x_145) ;  /* 0xfffffffc00f08947 */ /* 0x004fea000383ffff */
[----:B------:R-:W-:Y:S05]  /*93c0*/  BRA `(.L_x_146) ;  /* 0xffffff9400487947 */ /* 0x000fea000383ffff */
.L_x_47:
[----:B---3--:R-:W-:-:S07]  /*93d0*/  MOV R0, UR5 ;  /* 0x0000000500007c02 */ /* 0x008fce0008000f00 */
.L_x_147:
[----:B-1----:R1:W2:Y:S02]  /*93e0*/  SYNCS.PHASECHK.TRANS64.TRYWAIT P0, [R0+URZ], R3 ;  /* 0x00000003000075a7 */ /* 0x0022a400080011ff */
[----:B--2---:R-:W-:Y:S05]  /*93f0*/  @!P0 NANOSLEEP.SYNCS 0x989680 ;  /* 0x009896800000895d */ /* 0x004fea0003900000 */
[----:B------:R-:W2:Y:S02]  /*9400*/  @!P0 SYNCS.PHASECHK.TRANS64 P0, [R0+URZ], R3 ;  /* 0x00000003000085a7 */ /* 0x000ea400080010ff */
[----:B--2---:R-:W-:Y:S05]  /*9410*/  @!P0 BRA `(.L_x_147) ;  /* 0xfffffffc00f08947 */ /* 0x004fea000383ffff */
[----:B------:R-:W-:Y:S05]  /*9420*/  BRA `(.L_x_148) ;  /* 0xffffff9400547947 */ /* 0x000fea000383ffff */
.L_x_48:
[----:B---3--:R-:W-:-:S07]  /*9430*/  MOV R0, UR5 ;  /* 0x0000000500007c02 */ /* 0x008fce0008000f00 */
.L_x_149:
[----:B-1----:R1:W2:Y:S02]  /*9440*/  SYNCS.PHASECHK.TRANS64.TRYWAIT P0, [R0+URZ], R3 ;  /* 0x00000003000075a7 */ /* 0x0022a400080011ff */
[----:B--2---:R-:W-:Y:S05]  /*9450*/  @!P0 NANOSLEEP.SYNCS 0x989680 ;  /* 0x009896800000895d */ /* 0x004fea0003900000 */
[----:B------:R-:W2:Y:S02]  /*9460*/  @!P0 SYNCS.PHASECHK.TRANS64 P0, [R0+URZ], R3 ;  /* 0x00000003000085a7 */ /* 0x000ea400080010ff */
[----:B--2---:R-:W-:Y:S05]  /*9470*/  @!P0 BRA `(.L_x_149) ;  /* 0xfffffffc00f08947 */ /* 0x004fea000383ffff */
[----:B------:R-:W-:Y:S05]  /*9480*/  BRA `(.L_x_150) ;  /* 0xffffff9400607947 */ /* 0x000fea000383ffff */
.L_x_49:
[----:B---3--:R-:W-:-:S07]  /*9490*/  MOV R0, UR5 ;  /* 0x0000000500007c02 */ /* 0x008fce0008000f00 */
.L_x_151:
[----:B-1----:R1:W2:Y:S02]  /*94a0*/  SYNCS.PHASECHK.TRANS64.TRYWAIT P0, [R0+URZ], R3 ;  /* 0x00000003000075a7 */ /* 0x0022a400080011ff */
[----:B--2---:R-:W-:Y:S05]  /*94b0*/  @!P0 NANOSLEEP.SYNCS 0x989680 ;  /* 0x009896800000895d */ /* 0x004fea0003900000 */
[----:B------:R-:W2:Y:S02]  /*94c0*/  @!P0 SYNCS.PHASECHK.TRANS64 P0, [R0+URZ], R3 ;  /* 0x00000003000085a7 */ /* 0x000ea400080010ff */
[----:B--2---:R-:W-:Y:S05]  /*94d0*/  @!P0 BRA `(.L_x_151) ;  /* 0xfffffffc00f08947 */ /* 0x004fea000383ffff */
[----:B------:R-:W-:Y:S05]  /*94e0*/  BRA `(.L_x_152) ;  /* 0xffffff94006c7947 */ /* 0x000fea000383ffff */
.L_x_50:
[----:B---3--:R-:W-:-:S07]  /*94f0*/  MOV R0, UR5 ;  /* 0x0000000500007c02 */ /* 0x008fce0008000f00 */
.L_x_153:
[----:B-1----:R1:W2:Y:S02]  /*9500*/  SYNCS.PHASECHK.TRANS64.TRYWAIT P0, [R0+URZ], R3 ;  /* 0x00000003000075a7 */ /* 0x0022a400080011ff */
[----:B--2---:R-:W-:Y:S05]  /*9510*/  @!P0 NANOSLEEP.SYNCS 0x989680 ;  /* 0x009896800000895d */ /* 0x004fea0003900000 */
[----:B------:R-:W2:Y:S02]  /*9520*/  @!P0 SYNCS.PHASECHK.TRANS64 P0, [R0+URZ], R3 ;  /* 0x00000003000085a7 */ /* 0x000ea400080010ff */
[----:B--2---:R-:W-:Y:S05]  /*9530*/  @!P0 BRA `(.L_x_153) ;  /* 0xfffffffc00f08947 */ /* 0x004fea000383ffff */
[----:B------:R-:W-:Y:S05]  /*9540*/  BRA `(.L_x_154) ;  /* 0xffffff9400787947 */ /* 0x000fea000383ffff */
.L_x_51:
[----:B---3--:R-:W-:-:S07]  /*9550*/  MOV R0, UR5 ;  /* 0x0000000500007c02 */ /* 0x008fce0008000f00 */
.L_x_155:
[----:B-1----:R1:W2:Y:S02]  /*9560*/  SYNCS.PHASECHK.TRANS64.TRYWAIT P0, [R0+URZ], R3 ;  /* 0x00000003000075a7 */ /* 0x0022a400080011ff */
[----:B--2---:R-:W-:Y:S05]  /*9570*/  @!P0 NANOSLEEP.SYNCS 0x989680 ;  /* 0x009896800000895d */ /* 0x004fea0003900000 */
[----:B------:R-:W2:Y:S02]  /*9580*/  @!P0 SYNCS.PHASECHK.TRANS64 P0, [R0+URZ], R3 ;  /* 0x00000003000085a7 */ /* 0x000ea400080010ff */
[----:B--2---:R-:W-:Y:S05]  /*9590*/  @!P0 BRA `(.L_x_155) ;  /* 0xfffffffc00f08947 */ /* 0x004fea000383ffff */
[----:B------:R-:W-:Y:S05]  /*95a0*/  BRA `(.L_x_156) ;  /* 0xffffff9400847947 */ /* 0x000fea000383ffff */
.L_x_52:
[----:B---3--:R-:W-:-:S07]  /*95b0*/  MOV R0, UR5 ;  /* 0x0000000500007c02 */ /* 0x008fce0008000f00 */
.L_x_157:
[----:B-1----:R1:W2:Y:S02]  /*95c0*/  SYNCS.PHASECHK.TRANS64.TRYWAIT P0, [R0+URZ], R3 ;  /* 0x00000003000075a7 */ /* 0x0022a400080011ff */
[----:B--2---:R-:W-:Y:S05]  /*95d0*/  @!P0 NANOSLEEP.SYNCS 0x989680 ;  /* 0x009896800000895d */ /* 0x004fea0003900000 */
[----:B------:R-:W2:Y:S02]  /*95e0*/  @!P0 SYNCS.PHASECHK.TRANS64 P0, [R0+URZ], R3 ;  /* 0x00000003000085a7 */ /* 0x000ea400080010ff */
[----:B--2---:R-:W-:Y:S05]  /*95f0*/  @!P0 BRA `(.L_x_157) ;  /* 0xfffffffc00f08947 */ /* 0x004fea000383ffff */
[----:B------:R-:W-:Y:S05]  /*9600*/  BRA `(.L_x_158) ;  /* 0xffffff9400907947 */ /* 0x000fea000383ffff */
.L_x_53:
[----:B---3--:R-:W-:-:S07]  /*9610*/  MOV R0, UR5 ;  /* 0x0000000500007c02 */ /* 0x008fce0008000f00 */
.L_x_159:
[----:B-1----:R1:W2:Y:S02]  /*9620*/  SYNCS.PHASECHK.TRANS64.TRYWAIT P0, [R0+URZ], R3 ;  /* 0x00000003000075a7 */ /* 0x0022a400080011ff */
[----:B--2---:R-:W-:Y:S05]  /*9630*/  @!P0 NANOSLEEP.SYNCS 0x989680 ;  /* 0x009896800000895d */ /* 0x004fea0003900000 */
[----:B------:R-:W2:Y:S02]  /*9640*/  @!P0 SYNCS.PHASECHK.TRANS64 P0, [R0+URZ], R3 ;  /* 0x00000003000085a7 */ /* 0x000ea400080010ff */
[----:B--2---:R-:W-:Y:S05]  /*9650*/  @!P0 BRA `(.L_x_159) ;  /* 0xfffffffc00f08947 */ /* 0x004fea000383ffff */
[----:B------:R-:W-:Y:S05]  /*9660*/  BRA `(.L_x_160) ;  /* 0xffffff94009c7947 */ /* 0x000fea000383ffff */
.L_x_54:
[----:B---3--:R-:W-:-:S07]  /*9670*/  MOV R0, UR5 ;  /* 0x0000000500007c02 */ /* 0x008fce0008000f00 */
.L_x_161:
[----:B-1----:R1:W2:Y:S02]  /*9680*/  SYNCS.PHASECHK.TRANS64.TRYWAIT P0, [R0+URZ], R3 ;  /* 0x00000003000075a7 */ /* 0x0022a400080011ff */
[----:B--2---:R-:W-:Y:S05]  /*9690*/  @!P0 NANOSLEEP.SYNCS 0x989680 ;  /* 0x009896800000895d */ /* 0x004fea0003900000 */
[----:B------:R-:W2:Y:S02]  /*96a0*/  @!P0 SYNCS.PHASECHK.TRANS64 P0, [R0+URZ], R3 ;  /* 0x00000003000085a7 */ /* 0x000ea400080010ff */
[----:B--2---:R-:W-:Y:S05]  /*96b0*/  @!P0 BRA `(.L_x_161) ;  /* 0xfffffffc00f08947 */ /* 0x004fea000383ffff */
[----:B------:R-:W-:Y:S05]  /*96c0*/  BRA `(.L_x_162) ;  /* 0xffffff9400a87947 */ /* 0x000fea000383ffff */
.L_x_55:
[----:B---3--:R-:W-:-:S07]  /*96d0*/  MOV R0, UR5 ;  /* 0x0000000500007c02 */ /* 0x008fce0008000f00 */
.L_x_163:
[----:B-1----:R1:W2:Y:S02]  /*96e0*/  SYNCS.PHASECHK.TRANS64.TRYWAIT P0, [R0+URZ], R3 ;  /* 0x00000003000075a7 */ /* 0x0022a400080011ff */
[----:B--2---:R-:W-:Y:S05]  /*96f0*/  @!P0 NANOSLEEP.SYNCS 0x989680 ;  /* 0x009896800000895d */ /* 0x004fea0003900000 */
[----:B------:R-:W2:Y:S02]  /*9700*/  @!P0 SYNCS.PHASECHK.TRANS64 P0, [R0+URZ], R3 ;  /* 0x00000003000085a7 */ /* 0x000ea400080010ff */
[----:B--2---:R-:W-:Y:S05]  /*9710*/  @!P0 BRA `(.L_x_163) ;  /* 0xfffffffc00f08947 */ /* 0x004fea000383ffff */
[----:B------:R-:W-:Y:S05]  /*9720*/  BRA `(.L_x_164) ;  /* 0xffffff9400b47947 */ /* 0x000fea000383ffff */
.L_x_56:
[----:B---3--:R-:W-:-:S07]  /*9730*/  MOV R0, UR5 ;  /* 0x0000000500007c02 */ /* 0x008fce0008000f00 */
.L_x_165:
[----:B-1----:R1:W2:Y:S02]  /*9740*/  SYNCS.PHASECHK.TRANS64.TRYWAIT P0, [R0+URZ], R3 ;  /* 0x00000003000075a7 */ /* 0x0022a400080011ff */
[----:B--2---:R-:W-:Y:S05]  /*9750*/  @!P0 NANOSLEEP.SYNCS 0x989680 ;  /* 0x009896800000895d */ /* 0x004fea0003900000 */
[----:B------:R-:W2:Y:S02]  /*9760*/  @!P0 SYNCS.PHASECHK.TRANS64 P0, [R0+URZ], R3 ;  /* 0x00000003000085a7 */ /* 0x000ea400080010ff */
[----:B--2---:R-:W-:Y:S05]  /*9770*/  @!P0 BRA `(.L_x_165) ;  /* 0xfffffffc00f08947 */ /* 0x004fea000383ffff */
[----:B------:R-:W-:Y:S05]  /*9780*/  BRA `(.L_x_166) ;  /* 0xffffff9400c07947 */ /* 0x000fea000383ffff */
.L_x_57:
[----:B---3--:R-:W-:-:S07]  /*9790*/  MOV R0, UR5 ;  /* 0x0000000500007c02 */ /* 0x008fce0008000f00 */
.L_x_167:
[----:B-1----:R1:W2:Y:S02]  /*97a0*/  SYNCS.PHASECHK.TRANS64.TRYWAIT P0, [R0+URZ], R3 ;  /* 0x00000003000075a7 */ /* 0x0022a400080011ff */
[----:B--2---:R-:W-:Y:S05]  /*97b0*/  @!P0 NANOSLEEP.SYNCS 0x989680 ;  /* 0x009896800000895d */ /* 0x004fea0003900000 */
[----:B------:R-:W2:Y:S02]  /*97c0*/  @!P0 SYNCS.PHASECHK.TRANS64 P0, [R0+URZ], R3 ;  /* 0x00000003000085a7 */ /* 0x000ea400080010ff */
[----:B--2---:R-:W-:Y:S05]  /*97d0*/  @!P0 BRA `(.L_x_167) ;  /* 0xfffffffc00f08947 */ /* 0x004fea000383ffff */
[----:B------:R-:W-:Y:S05]  /*97e0*/  BRA `(.L_x_168) ;  /* 0xffffff9400cc7947 */ /* 0x000fea000383ffff */
.L_x_58:
[----:B---3--:R-:W-:-:S07]  /*97f0*/  MOV R0, UR5 ;  /* 0x0000000500007c02 */ /* 0x008fce0008000f00 */
.L_x_169:
[----:B-1----:R1:W2:Y:S02]  /*9800*/  SYNCS.PHASECHK.TRANS64.TRYWAIT P0, [R0+URZ], R3 ;  /* 0x00000003000075a7 */ /* 0x0022a400080011ff */
[----:B--2---:R-:W-:Y:S05]  /*9810*/  @!P0 NANOSLEEP.SYNCS 0x989680 ;  /* 0x009896800000895d */ /* 0x004fea0003900000 */
[----:B------:R-:W2:Y:S02]  /*9820*/  @!P0 SYNCS.PHASECHK.TRANS64 P0, [R0+URZ], R3 ;  /* 0x00000003000085a7 */ /* 0x000ea400080010ff */
[----:B--2---:R-:W-:Y:S05]  /*9830*/  @!P0 BRA `(.L_x_169) ;  /* 0xfffffffc00f08947 */ /* 0x004fea000383ffff */
[----:B------:R-:W-:Y:S05]  /*9840*/  BRA `(.L_x_170) ;  /* 0xffffff9400d87947 */ /* 0x000fea000383ffff */
.L_x_61:
[----:B-1----:R1:W2:Y:S02]  /*9850*/  SYNCS.PHASECHK.TRANS64.TRYWAIT P0, [R0+URZ+0x190], R5 ;  /* 0x00019005000075a7 */ /* 0x0022a400080011ff */
[----:B--2---:R-:W-:Y:S05]  /*9860*/  @!P0 NANOSLEEP.SYNCS 0x989680 ;  /* 0x009896800000895d */ /* 0x004fea0003900000 */
[----:B------:R-:W2:Y:S02]  /*9870*/  @!P0 SYNCS.PHASECHK.TRANS64 P0, [R0+URZ+0x190], R5 ;  /* 0x00019005000085a7 */ /* 0x000ea400080010ff */
[----:B--2---:R-:W-:Y:S05]  /*9880*/  @!P0 BRA `(.L_x_61) ;  /* 0xfffffffc00f08947 */ /* 0x004fea000383ffff */
[----:B------:R-:W-:Y:S05]  /*9890*/  BRA `(.L_x_171) ;  /* 0xffffff9800387947 */ /* 0x000fea000383ffff */
.L_x_62:
[----:B------:R-:W-:-:S07]  /*98a0*/  MOV R0, UR5 ;  /* 0x0000000500007c02 */ /* 0x000fce0008000f00 */
.L_x_172:
[----:B-1----:R1:W2:Y:S02]  /*98b0*/  SYNCS.PHASECHK.TRANS64.TRYWAIT P0, [R0+URZ+0x140], R7 ;  /* 0x00014007000075a7 */ /* 0x0022a400080011ff */
[----:B--2---:R-:W-:Y:S05]  /*98c0*/  @!P0 NANOSLEEP.SYNCS 0x989680 ;  /* 0x009896800000895d */ /* 0x004fea0003900000 */
[----:B------:R-:W2:Y:S02]  /*98d0*/  @!P0 SYNCS.PHASECHK.TRANS64 P0, [R0+URZ+0x140], R7 ;  /* 0x00014007000085a7 */ /* 0x000ea400080010ff */
[----:B--2---:R-:W-:Y:S05]  /*98e0*/  @!P0 BRA `(.L_x_172) ;  /* 0xfffffffc00f08947 */ /* 0x004fea000383ffff */
[----:B------:R-:W-:Y:S05]  /*98f0*/  BRA `(.L_x_173) ;  /* 0xffffff9800487947 */ /* 0x000fea000383ffff */
.L_x_63:
[----:B-1----:R1:W2:Y:S02]  /*9900*/  SYNCS.PHASECHK.TRANS64.TRYWAIT P1, [R0+URZ+0x130], R5 ;  /* 0x00013005000075a7 */ /* 0x0022a400080211ff */
[----:B--2---:R-:W-:Y:S05]  /*9910*/  @!P1 NANOSLEEP.SYNCS 0x989680 ;  /* 0x009896800000995d */ /* 0x004fea0003900000 */
[----:B------:R-:W2:Y:S02]  /*9920*/  @!P1 SYNCS.PHASECHK.TRANS64 P1, [R0+URZ+0x130], R5 ;  /* 0x00013005000095a7 */ /* 0x000ea400080210ff */
[----:B--2---:R-:W-:Y:S05]  /*9930*/  @!P1 BRA `(.L_x_63) ;  /* 0xfffffffc00f09947 */ /* 0x004fea000383ffff */
[----:B------:R-:W-:Y:S05]  /*9940*/  BRA `(.L_x_174) ;  /* 0xffffff9800787947 */ /* 0x000fea000383ffff */
.L_x_66:
[----:B------:R-:W-:-:S07]  /*9950*/  MOV R0, UR5 ;  /* 0x0000000500007c02 */ /* 0x000fce0008000f00 */
.L_x_175:
[----:B-1----:R1:W2:Y:S02]  /*9960*/  SYNCS.PHASECHK.TRANS64.TRYWAIT P0, [R0+URZ+0x140], R3 ;  /* 0x00014003000075a7 */ /* 0x0022a400080011ff */
[----:B--2---:R-:W-:Y:S05]  /*9970*/  @!P0 NANOSLEEP.SYNCS 0x989680 ;  /* 0x009896800000895d */ /* 0x004fea0003900000 */
[----:B------:R-:W2:Y:S02]  /*9980*/  @!P0 SYNCS.PHASECHK.TRANS64 P0, [R0+URZ+0x140], R3 ;  /* 0x00014003000085a7 */ /* 0x000ea400080010ff */
[----:B--2---:R-:W-:Y:S05]  /*9990*/  @!P0 BRA `(.L_x_175) ;  /* 0xfffffffc00f08947 */ /* 0x004fea000383ffff */
[----:B------:R-:W-:Y:S05]  /*99a0*/  BRA `(.L_x_65) ;  /* 0xffffff9800cc7947 */ /* 0x000fea000383ffff */
.L_x_75:
[----:B-1----:R-:W-:-:S04]  /*99b0*/  MOV R4, UR6 ;  /* 0x0000000600047c02 */ /* 0x002fc80008000f00 */
[----:B------:R1:W2:Y:S03]  /*99c0*/  SYNCS.PHASECHK.TRANS64.TRYWAIT P0, [R4+URZ+0x8], R5 ;  /* 0x00000805040075a7 */ /* 0x0002a600080011ff */
[----:B--2---:R-:W-:Y:S05]  /*99d0*/  @!P0 NANOSLEEP.SYNCS 0x989680 ;  /* 0x009896800000895d */ /* 0x004fea0003900000 */
[----:B------:R-:W2:Y:S02]  /*99e0*/  @!P0 SYNCS.PHASECHK.TRANS64 P0, [R4+URZ+0x8], R5 ;  /* 0x00000805040085a7 */ /* 0x000ea400080010ff */
[----:B--2---:R-:W-:Y:S05]  /*99f0*/  @!P0 BRA `(.L_x_75) ;  /* 0xfffffffc00ec8947 */ /* 0x004fea000383ffff */
[----:B------:R-:W-:Y:S05]  /*9a00*/  BRA `(.L_x_74) ;  /* 0xffffff9c00807947 */ /* 0x000fea000383ffff */
.L_x_77:
[----:B------:R-:W-:Y:S01]  /*9a10*/  BSSY B0, `(.L_x_176) ;  /* 0x0000006000007945 */ /* 0x000fe20003800000 */
[----:B------:R-:W-:-:S07]  /*9a20*/  MOV R15, 0xffffffff ;  /* 0xffffffff000f7802 */ /* 0x000fce0000000f00 */
[----:B-1---5:R-:W-:Y:S05]  /*9a30*/  WARPSYNC.COLLECTIVE R15, `(.L_x_177) ;  /* 0x000000000f0c7348 */ /* 0x022fea0003c00000 */
[----:B------:R-:W-:Y:S02]  /*9a40*/  ELECT P6, UR79, PT ;  /* 0x00000000004f782f */ /* 0x000fe400038c0000 */
[----:B------:R-:W-:Y:S01]  /*9a50*/  MOV R14, UR79 ;  /* 0x0000004f000e7c02 */ /* 0x000fe20008000f00 */
[----:B-1---5:R-:W-:Y:S10]  /*9a60*/  ENDCOLLECTIVE ;  /* 0x000000000000791b */ /* 0x022ff40003800000 */
.L_x_177:
[----:B------:R-:W-:Y:S05]  /*9a70*/  BSYNC B0 ;  /* 0x0000000000007941 */ /* 0x000fea0003800000 */
.L_x_176:
[----:B------:R-:W-:Y:S05]  /*9a80*/  BRA `(.L_x_178) ;  /* 0xffffff9c00b07947 */ /* 0x000fea000383ffff */
.L_x_79:
[----:B-1----:R-:W-:-:S04]  /*9a90*/  MOV R2, UR6 ;  /* 0x0000000600027c02 */ /* 0x002fc80008000f00 */
[----:B------:R1:W2:Y:S03]  /*9aa0*/  SYNCS.PHASECHK.TRANS64.TRYWAIT P0, [R2+URZ+0x8], R3 ;  /* 0x00000803020075a7 */ /* 0x0002a600080011ff */
[----:B--2---:R-:W-:Y:S05]  /*9ab0*/  @!P0 NANOSLEEP.SYNCS 0x989680 ;  /* 0x009896800000895d */ /* 0x004fea0003900000 */
[----:B------:R-:W2:Y:S02]  /*9ac0*/  @!P0 SYNCS.PHASECHK.TRANS64 P0, [R2+URZ+0x8], R3 ;  /* 0x00000803020085a7 */ /* 0x000ea400080010ff */
[----:B--2---:R-:W-:Y:S05]  /*9ad0*/  @!P0 BRA `(.L_x_79) ;  /* 0xfffffffc00ec8947 */ /* 0x004fea000383ffff */
[----:B------:R-:W-:Y:S05]  /*9ae0*/  BRA `(.L_x_78) ;  /* 0xffffff9c00b47947 */ /* 0x000fea000383ffff */
.L_x_80:
[----:B-1----:R1:W2:Y:S02]  /*9af0*/  SYNCS.PHASECHK.TRANS64.TRYWAIT P0, [R0+URZ+0x130], R5 ;  /* 0x00013005000075a7 */ /* 0x0022a400080011ff */
[----:B--2---:R-:W-:Y:S05]  /*9b00*/  @!P0 NANOSLEEP.SYNCS 0x989680 ;  /* 0x009896800000895d */ /* 0x004fea0003900000 */
[----:B------:R-:W2:Y:S02]  /*9b10*/  @!P0 SYNCS.PHASECHK.TRANS64 P0, [R0+URZ+0x130], R5 ;  /* 0x00013005000085a7 */ /* 0x000ea400080010ff */
[----:B--2---:R-:W-:Y:S05]  /*9b20*/  @!P0 BRA `(.L_x_80) ;  /* 0xfffffffc00f08947 */ /* 0x004fea000383ffff */
[----:B------:R-:W-:Y:S05]  /*9b30*/  BRA `(.L_x_179) ;  /* 0xffffffa000907947 */ /* 0x000fea000383ffff */
.L_x_82:
[----:B------:R-:W-:-:S07]  /*9b40*/  MOV R0, UR10 ;  /* 0x0000000a00007c02 */ /* 0x000fce0008000f00 */
.L_x_180:
[----:B-1----:R1:W2:Y:S02]  /*9b50*/  SYNCS.PHASECHK.TRANS64.TRYWAIT P0, [R0+URZ+0x170], R5 ;  /* 0x00017005000075a7 */ /* 0x0022a400080011ff */
[----:B--2---:R-:W-:Y:S05]  /*9b60*/  @!P0 NANOSLEEP.SYNCS 0x989680 ;  /* 0x009896800000895d */ /* 0x004fea0003900000 */
[----:B------:R-:W2:Y:S02]  /*9b70*/  @!P0 SYNCS.PHASECHK.TRANS64 P0, [R0+URZ+0x170], R5 ;  /* 0x00017005000085a7 */ /* 0x000ea400080010ff */
[----:B--2---:R-:W-:Y:S05]  /*9b80*/  @!P0 BRA `(.L_x_180) ;  /* 0xfffffffc00f08947 */ /* 0x004fea000383ffff */
[----:B------:R-:W-:Y:S05]  /*9b90*/  BRA `(.L_x_181) ;  /* 0xffffffa000dc7947 */ /* 0x000fea000383ffff */
.L_x_85:
[----:B------:R-:W-:Y:S07]  /*9ba0*/  MOV R0, UR9 ;  /* 0x0000000900007c02 */ /* 0x000fee0008000f00 */
.L_x_182:
[----:B-1----:R1:W2:Y:S02]  /*9bb0*/  SYNCS.PHASECHK.TRANS64.TRYWAIT P0, [R0+URZ], R5 ;  /* 0x00000005000075a7 */ /* 0x0022a400080011ff */
[----:B--2---:R-:W-:Y:S05]  /*9bc0*/  @!P0 NANOSLEEP.SYNCS 0x989680 ;  /* 0x009896800000895d */ /* 0x004fea0003900000 */
[----:B------:R-:W2:Y:S02]  /*9bd0*/  @!P0 SYNCS.PHASECHK.TRANS64 P0, [R0+URZ], R5 ;  /* 0x00000005000085a7 */ /* 0x000ea400080010ff */
[----:B--2---:R-:W-:Y:S05]  /*9be0*/  @!P0 BRA `(.L_x_182) ;  /* 0xfffffffc00f08947 */ /* 0x004fea000383ffff */
[----:B------:R-:W-:Y:S05]  /*9bf0*/  BRA `(.L_x_84) ;  /* 0xffffffa000f07947 */ /* 0x000fea000383ffff */
.L_x_89:
[----:B-1----:R-:W-:-:S07]  /*9c00*/  MOV R0, UR7 ;  /* 0x0000000700007c02 */ /* 0x002fce0008000f00 */
.L_x_183:
[----:B-1----:R1:W2:Y:S02]  /*9c10*/  SYNCS.PHASECHK.TRANS64.TRYWAIT P0, [R0+URZ], R3 ;  /* 0x00000003000075a7 */ /* 0x0022a400080011ff */
[----:B--2---:R-:W-:Y:S05]  /*9c20*/  @!P0 NANOSLEEP.SYNCS 0x989680 ;  /* 0x009896800000895d */ /* 0x004fea0003900000 */
[----:B------:R-:W2:Y:S02]  /*9c30*/  @!P0 SYNCS.PHASECHK.TRANS64 P0, [R0+URZ], R3 ;  /* 0x00000003000085a7 */ /* 0x000ea400080010ff */
[----:B--2---:R-:W-:Y:S05]  /*9c40*/  @!P0 BRA `(.L_x_183) ;  /* 0xfffffffc00f08947 */ /* 0x004fea000383ffff */
[----:B------:R-:W-:Y:S05]  /*9c50*/  BRA `(.L_x_184) ;  /* 0xffffffa400bc7947 */ /* 0x000fea000383ffff */
.L_x_90:
[----:B------:R-:W-:-:S07]  /*9c60*/  MOV R0, UR7 ;  /* 0x0000000700007c02 */ /* 0x000fce0008000f00 */
.L_x_185:
[----:B-1----:R1:W2:Y:S02]  /*9c70*/  SYNCS.PHASECHK.TRANS64.TRYWAIT P0, [R0+URZ], R3 ;  /* 0x00000003000075a7 */ /* 0x0022a400080011ff */
[----:B--2---:R-:W-:Y:S05]  /*9c80*/  @!P0 NANOSLEEP.SYNCS 0x989680 ;  /* 0x009896800000895d */ /* 0x004fea0003900000 */
[----:B------:R-:W2:Y:S02]  /*9c90*/  @!P0 SYNCS.PHASECHK.TRANS64 P0, [R0+URZ], R3 ;  /* 0x00000003000085a7 */ /* 0x000ea400080010ff */
[----:B--2---:R-:W-:Y:S05]  /*9ca0*/  @!P0 BRA `(.L_x_185) ;  /* 0xfffffffc00f08947 */ /* 0x004fea000383ffff */
[----:B------:R-:W-:Y:S05]  /*9cb0*/  BRA `(.L_x_186) ;  /* 0xffffffa400c87947 */ /* 0x000fea000383ffff */
.L_x_91:
[----:B------:R-:W-:-:S07]  /*9cc0*/  MOV R0, UR7 ;  /* 0x0000000700007c02 */ /* 0x000fce0008000f00 */
.L_x_187:
[----:B-1----:R1:W2:Y:S02]  /*9cd0*/  SYNCS.PHASECHK.TRANS64.TRYWAIT P0, [R0+URZ], R3 ;  /* 0x00000003000075a7 */ /* 0x0022a400080011ff */
[----:B--2---:R-:W-:Y:S05]  /*9ce0*/  @!P0 NANOSLEEP.SYNCS 0x989680 ;  /* 0x009896800000895d */ /* 0x004fea0003900000 */
[----:B------:R-:W2:Y:S02]  /*9cf0*/  @!P0 SYNCS.PHASECHK.TRANS64 P0, [R0+URZ], R3 ;  /* 0x00000003000085a7 */ /* 0x000ea400080010ff */
[----:B--2---:R-:W-:Y:S05]  /*9d00*/  @!P0 BRA `(.L_x_187) ;  /* 0xfffffffc00f08947 */ /* 0x004fea000383ffff */
[----:B------:R-:W-:Y:S05]  /*9d10*/  BRA `(.L_x_188) ;  /* 0xffffffa400d47947 */ /* 0x000fea000383ffff */
.L_x_94:
[----:B------:R-:W-:-:S07]  /*9d20*/  MOV R0, UR8 ;  /* 0x0000000800007c02 */ /* 0x000fce0008000f00 */
.L_x_189:
[----:B-1----:R1:W2:Y:S02]  /*9d30*/  SYNCS.PHASECHK.TRANS64.TRYWAIT P1, [R0+URZ+0x1b0], R3 ;  /* 0x0001b003000075a7 */ /* 0x0022a400080211ff */
[----:B--2---:R-:W-:Y:S05]  /*9d40*/  @!P1 NANOSLEEP.SYNCS 0x989680 ;  /* 0x009896800000995d */ /* 0x004fea0003900000 */
[----:B------:R-:W2:Y:S02]  /*9d50*/  @!P1 SYNCS.PHASECHK.TRANS64 P1, [R0+URZ+0x1b0], R3 ;  /* 0x0001b003000095a7 */ /* 0x000ea400080210ff */
[----:B--2---:R-:W-:Y:S05]  /*9d60*/  @!P1 BRA `(.L_x_189) ;  /* 0xfffffffc00f09947 */ /* 0x004fea000383ffff */
[----:B------:R-:W-:Y:S05]  /*9d70*/  BRA `(.L_x_190) ;  /* 0xffffffa800207947 */ /* 0x000fea000383ffff */
.L_x_99:
[----:B--2---:R2:W4:Y:S02]  /*9d80*/  SYNCS.PHASECHK.TRANS64.TRYWAIT P0, [R0+URZ+0x130], R3 ;  /* 0x00013003000075a7 */ /* 0x00452400080011ff */
[----:B----4-:R-:W-:Y:S05]  /*9d90*/  @!P0 NANOSLEEP.SYNCS 0x989680 ;  /* 0x009896800000895d */ /* 0x010fea0003900000 */
[----:B------:R-:W4:Y:S02]  /*9da0*/  @!P0 SYNCS.PHASECHK.TRANS64 P0, [R0+URZ+0x130], R3 ;  /* 0x00013003000085a7 */ /* 0x000f2400080010ff */
[----:B----4-:R-:W-:Y:S05]  /*9db0*/  @!P0 BRA `(.L_x_99) ;  /* 0xfffffffc00f08947 */ /* 0x010fea000383ffff */
[----:B------:R-:W-:Y:S05]  /*9dc0*/  BRA `(.L_x_191) ;  /* 0xffffffac002c7947 */ /* 0x000fea000383ffff */
.L_x_102:
[----:B------:R-:W-:Y:S07]  /*9dd0*/  MOV R0, UR6 ;  /* 0x0000000600007c02 */ /* 0x000fee0008000f00 */
.L_x_192:
[----:B--2---:R2:W4:Y:S02]  /*9de0*/  SYNCS.PHASECHK.TRANS64.TRYWAIT P0, [R0+URZ+0x128], R3 ;  /* 0x00012803000075a7 */ /* 0x00452400080011ff */
[----:B----4-:R-:W-:Y:S05]  /*9df0*/  @!P0 NANOSLEEP.SYNCS 0x989680 ;  /* 0x009896800000895d */ /* 0x010fea0003900000 */
[----:B------:R-:W4:Y:S02]  /*9e00*/  @!P0 SYNCS.PHASECHK.TRANS64 P0, [R0+URZ+0x128], R3 ;  /* 0x00012803000085a7 */ /* 0x000f2400080010ff */
[----:B----4-:R-:W-:Y:S05]  /*9e10*/  @!P0 BRA `(.L_x_192) ;  /* 0xfffffffc00f08947 */ /* 0x010fea000383ffff */
[----:B------:R-:W-:Y:S05]  /*9e20*/  BRA `(.L_x_101) ;  /* 0xffffffb0000c7947 */ /* 0x000fea000383ffff */
.L_x_105:
[----:B--2---:R-:W-:Y:S07]  /*9e30*/  MOV R3, UR6 ;  /* 0x0000000600037c02 */ /* 0x004fee0008000f00 */
.L_x_193:
[----:B-1----:R1:W2:Y:S02]  /*9e40*/  SYNCS.PHASECHK.TRANS64.TRYWAIT P0, [R3+URZ+0x110], R12 ;  /* 0x0001100c030075a7 */ /* 0x0022a400080011ff */
[----:B--2---:R-:W-:Y:S05]  /*9e50*/  @!P0 NANOSLEEP.SYNCS 0x989680 ;  /* 0x009896800000895d */ /* 0x004fea0003900000 */
[----:B------:R-:W2:Y:S02]  /*9e60*/  @!P0 SYNCS.PHASECHK.TRANS64 P0, [R3+URZ+0x110], R12 ;  /* 0x0001100c030085a7 */ /* 0x000ea400080010ff */
[----:B--2---:R-:W-:Y:S05]  /*9e70*/  @!P0 BRA `(.L_x_193) ;  /* 0xfffffffc00f08947 */ /* 0x004fea000383ffff */
[----:B------:R-:W-:Y:S05]  /*9e80*/  BRA `(.L_x_194) ;  /* 0xffffffb000847947 */ /* 0x000fea000383ffff */
.L_x_106:
[----:B------:R-:W-:Y:S07]  /*9e90*/  MOV R3, UR6 ;  /* 0x0000000600037c02 */ /* 0x000fee0008000f00 */
.L_x_195:
[----:B-1----:R1:W2:Y:S02]  /*9ea0*/  SYNCS.PHASECHK.TRANS64.TRYWAIT P0, [R3+URZ+0x118], R12 ;  /* 0x0001180c030075a7 */ /* 0x0022a400080011ff */
[----:B--2---:R-:W-:Y:S05]  /*9eb0*/  @!P0 NANOSLEEP.SYNCS 0x989680 ;  /* 0x009896800000895d */ /* 0x004fea0003900000 */
[----:B------:R-:W2:Y:S02]  /*9ec0*/  @!P0 SYNCS.PHASECHK.TRANS64 P0, [R3+URZ+0x118], R12 ;  /* 0x0001180c030085a7 */ /* 0x000ea400080010ff */
[----:B--2---:R-:W-:Y:S05]  /*9ed0*/  @!P0 BRA `(.L_x_195) ;  /* 0xfffffffc00f08947 */ /* 0x004fea000383ffff */
[----:B------:R-:W-:Y:S05]  /*9ee0*/  BRA `(.L_x_196) ;  /* 0xffffffb400047947 */ /* 0x000fea000383ffff */
.L_x_108:
[----:B------:R-:W-:-:S07]  /*9ef0*/  MOV R0, UR6 ;  /* 0x0000000600007c02 */ /* 0x000fce0008000f00 */
.L_x_197:
[----:B-1----:R1:W4:Y:S02]  /*9f00*/  SYNCS.PHASECHK.TRANS64.TRYWAIT P0, [R0+URZ+0x110], R3 ;  /* 0x00011003000075a7 */ /* 0x00232400080011ff */
[----:B----4-:R-:W-:Y:S05]  /*9f10*/  @!P0 NANOSLEEP.SYNCS 0x989680 ;  /* 0x009896800000895d */ /* 0x010fea0003900000 */
[----:B------:R-:W4:Y:S02]  /*9f20*/  @!P0 SYNCS.PHASECHK.TRANS64 P0, [R0+URZ+0x110], R3 ;  /* 0x00011003000085a7 */ /* 0x000f2400080010ff */
[----:B----4-:R-:W-:Y:S05]  /*9f30*/  @!P0 BRA `(.L_x_197) ;  /* 0xfffffffc00f08947 */ /* 0x010fea000383ffff */
[----:B------:R-:W-:Y:S05]  /*9f40*/  BRA `(.L_x_198) ;  /* 0xffffffb400747947 */ /* 0x000fea000383ffff */
.L_x_110:
[----:B--2---:R2:W3:Y:S02]  /*9f50*/  SYNCS.PHASECHK.TRANS64.TRYWAIT P0, [R0+URZ+0x130], R3 ;  /* 0x00013003000075a7 */ /* 0x0044e400080011ff */
[----:B---3--:R-:W-:Y:S05]  /*9f60*/  @!P0 NANOSLEEP.SYNCS 0x989680 ;  /* 0x009896800000895d */ /* 0x008fea0003900000 */
[----:B------:R-:W3:Y:S02]  /*9f70*/  @!P0 SYNCS.PHASECHK.TRANS64 P0, [R0+URZ+0x130], R3 ;  /* 0x00013003000085a7 */ /* 0x000ee400080010ff */
[----:B---3--:R-:W-:Y:S05]  /*9f80*/  @!P0 BRA `(.L_x_110) ;  /* 0xfffffffc00f08947 */ /* 0x008fea000383ffff */
[----:B------:R-:W-:Y:S05]  /*9f90*/  BRA `(.L_x_199) ;  /* 0xffffffb8003c7947 */ /* 0x000fea000383ffff */
.L_x_121:
[----:B-1----:R1:W3:Y:S02]  /*9fa0*/  SYNCS.PHASECHK.TRANS64.TRYWAIT P1, [R3+URZ+0x100], R0 ;  /* 0x00010000030075a7 */ /* 0x0022e400080211ff */
[----:B---3--:R-:W-:Y:S05]  /*9fb0*/  @!P1 NANOSLEEP.SYNCS 0x989680 ;  /* 0x009896800000995d */ /* 0x008fea0003900000 */
[----:B------:R-:W3:Y:S02]  /*9fc0*/  @!P1 SYNCS.PHASECHK.TRANS64 P1, [R3+URZ+0x100], R0 ;  /* 0x00010000030095a7 */ /* 0x000ee400080210ff */
[----:B---3--:R-:W-:Y:S05]  /*9fd0*/  @!P1 BRA `(.L_x_121) ;  /* 0xfffffffc00f09947 */ /* 0x008fea000383ffff */
[----:B------:R-:W-:Y:S05]  /*9fe0*/  BRA `(.L_x_120) ;  /* 0xffffffc400607947 */ /* 0x000fea000383ffff */
.L_x_123:
[----:B-1----:R1:W4:Y:S02]  /*9ff0*/  SYNCS.PHASECHK.TRANS64.TRYWAIT P0, [R195+URZ+0x150], R2 ;  /* 0x00015002c30075a7 */ /* 0x00232400080011ff */
[----:B----4-:R-:W-:Y:S05]  /*a000*/  @!P0 NANOSLEEP.SYNCS 0x989680 ;  /* 0x009896800000895d */ /* 0x010fea0003900000 */
[----:B------:R-:W4:Y:S02]  /*a010*/  @!P0 SYNCS.PHASECHK.TRANS64 P0, [R195+URZ+0x150], R2 ;  /* 0x00015002c30085a7 */ /* 0x000f2400080010ff */
[----:B----4-:R-:W-:Y:S05]  /*a020*/  @!P0 BRA `(.L_x_123) ;  /* 0xfffffffc00f08947 */ /* 0x010fea000383ffff */
[----:B------:R-:W-:Y:S05]  /*a030*/  BRA `(.L_x_122) ;  /* 0xffffffc400bc7947 */ /* 0x000fea000383ffff */
.L_x_132:
[----:B--2---:R2:W3:Y:S02]  /*a040*/  SYNCS.PHASECHK.TRANS64.TRYWAIT P0, [R216+URZ+0x100], R3 ;  /* 0x00010003d80075a7 */ /* 0x0044e400080011ff */
[----:B---3--:R-:W-:Y:S05]  /*a050*/  @!P0 NANOSLEEP.SYNCS 0x989680 ;  /* 0x009896800000895d */ /* 0x008fea0003900000 */
[----:B------:R-:W3:Y:S02]  /*a060*/  @!P0 SYNCS.PHASECHK.TRANS64 P0, [R216+URZ+0x100], R3 ;  /* 0x00010003d80085a7 */ /* 0x000ee400080010ff */
[----:B---3--:R-:W-:Y:S05]  /*a070*/  @!P0 BRA `(.L_x_132) ;  /* 0xfffffffc00f08947 */ /* 0x008fea000383ffff */
[----:B------:R-:W-:Y:S05]  /*a080*/  BRA `(.L_x_131) ;  /* 0xffffffd800c87947 */ /* 0x000fea000383ffff */
        .weak           $__internal_0_$__cuda_sm10x_tcgen05_guardrail_trap_col_being_dealloced_not_returned_by_alloc
        .type           $__internal_0_$__cuda_sm10x_tcgen05_guardrail_trap_col_being_dealloced_not_returned_by_alloc,@function
        .size           $__internal_0_$__cuda_sm10x_tcgen05_guardrail_trap_col_being_dealloced_not_returned_by_alloc,($__internal_1_$__cuda_sm10x_tcgen05_guardrail_trap_phase_invalid_during_alloc - $__internal_0_$__cuda_sm10x_tcgen05_guardrail_trap_col_being_dealloced_not_returned_by_alloc)
$__internal_0_$__cuda_sm10x_tcgen05_guardrail_trap_col_being_dealloced_not_returned_by_alloc:
[----:B------:R-:W-:Y:S05]  /*a090*/  BPT.TRAP 0x1 ;  /* 0x000000040000795c */ /* 0x000fea0000300000 */
[----:B------:R-:W-:-:S04]  /*a0a0*/  HFMA2 R3, -RZ, RZ, 0, 0 ;  /* 0x00000000ff037431 */ /* 0x000fc800000001ff */
[----:B------:R-:W-:Y:S05]  /*a0b0*/  RET.REL.NODEC R2 `(_ZN7cutlass13device_kernelINS_4gemm6kernel13GemmUniversalIN4cute5tupleIJiiiiEEENS1_10collective13CollectiveMmaINS1_35MainloopSm100TmaUmmaWarpSpecializedILi16ELi2ELi4ENS5_IJNS4_1CILi2EEENSA_ILi1EEESC_EEEEENS5_IJNSA_ILi256EEENSA_ILi128EEENSA_ILi64EEEEEENS_12float_e5m2_tENS5_IJlSC_lEEESJ_SK_NS4_8TiledMMAINS4_8MMA_AtomIJNS4_10MMA_TraitsINS4_25SM100_MMA_F8F6F4_2x1SM_SSEJSJ_SJ_fSF_SG_NS4_17integral_constantINS4_4UMMA5MajorELSR_0EEESS_NSP_INSQ_7ScaleInELST_0EEESU_EEEEEENS4_6LayoutINS5_IJSC_SC_SC_EEENS5_IJNSA_ILi0EEESZ_SZ_EEEEENS5_IJNS4_10UnderscoreES12_S12_EEEEENS4_18SM100_TMA_2SM_LOADENS4_14ComposedLayoutINS4_7SwizzleILi2ELi4ELi3EEENS4_18smem_ptr_flag_bitsILi8EEENSX_INS5_IJNSA_ILi8EEESH_EEENS5_IJSH_SC_EEEEEEEvNS4_8identityES15_S1F_vS1G_EENS_8epilogue10collective18CollectiveEpilogueINS1I_23Sm100TmaWarpSpecializedILi2ELi2ELi64ELb0ELb0EEEJNS5_IJSG_SG_SH_EEENS5_IJNSX_ISG_SC_EENSX_ISH_SC_EEEEESJ_SK_SJ_SK_NS1I_6fusion15FusionCallbacksIS1M_NS1R_17LinearCombinationISJ_fSJ_fLNS_15FloatRoundStyleE2EEES1N_S1Q_JEEENS4_5SM1004TMEM4LOAD26SM100_TMEM_LOAD_32dp32b64xENS4_13SM90_TMA_LOADES1F_NS4_39AutoVectorizingCopyWithAssumedAlignmentILi128EEENS4_14SM90_TMA_STOREES1F_S23_S23_EEEvvEEEEvNT_6ParamsE) ;  /* 0xffffff5c02d07950 */ /* 0x000fea0003c3ffff */
        .weak           $__internal_1_$__cuda_sm10x_tcgen05_guardrail_trap_phase_invalid_during_alloc
        .type           $__internal_1_$__cuda_sm10x_tcgen05_guardrail_trap_phase_invalid_during_alloc,@function
        .size           $__internal_1_$__cuda_sm10x_tcgen05_guardrail_trap_phase_invalid_during_alloc,($__internal_2_$__cuda_sm10x_tcgen05_guardrail_trap_unallocated_columns_being_dealloced - $__internal_1_$__cuda_sm10x_tcgen05_guardrail_trap_phase_invalid_during_alloc)
$__internal_1_$__cuda_sm10x_tcgen05_guardrail_trap_phase_invalid_during_alloc:
[----:B------:R-:W-:Y:S05]  /*a0c0*/  BPT.TRAP 0x1 ;  /* 0x000000040000795c */ /* 0x000fea0000300000 */
[----:B------:R-:W-:-:S04]  /*a0d0*/  MOV R3, 0x0 ;  /* 0x0000000000037802 */ /* 0x000fc80000000f00 */
[----:B------:R-:W-:Y:S05]  /*a0e0*/  RET.REL.NODEC R2 `(_ZN7cutlass13device_kernelINS_4gemm6kernel13GemmUniversalIN4cute5tupleIJiiiiEEENS1_10collective13CollectiveMmaINS1_35MainloopSm100TmaUmmaWarpSpecializedILi16ELi2ELi4ENS5_IJNS4_1CILi2EEENSA_ILi1EEESC_EEEEENS5_IJNSA_ILi256EEENSA_ILi128EEENSA_ILi64EEEEEENS_12float_e5m2_tENS5_IJlSC_lEEESJ_SK_NS4_8TiledMMAINS4_8MMA_AtomIJNS4_10MMA_TraitsINS4_25SM100_MMA_F8F6F4_2x1SM_SSEJSJ_SJ_fSF_SG_NS4_17integral_constantINS4_4UMMA5MajorELSR_0EEESS_NSP_INSQ_7ScaleInELST_0EEESU_EEEEEENS4_6LayoutINS5_IJSC_SC_SC_EEENS5_IJNSA_ILi0EEESZ_SZ_EEEEENS5_IJNS4_10UnderscoreES12_S12_EEEEENS4_18SM100_TMA_2SM_LOADENS4_14ComposedLayoutINS4_7SwizzleILi2ELi4ELi3EEENS4_18smem_ptr_flag_bitsILi8EEENSX_INS5_IJNSA_ILi8EEESH_EEENS5_IJSH_SC_EEEEEEEvNS4_8identityES15_S1F_vS1G_EENS_8epilogue10collective18CollectiveEpilogueINS1I_23Sm100TmaWarpSpecializedILi2ELi2ELi64ELb0ELb0EEEJNS5_IJSG_SG_SH_EEENS5_IJNSX_ISG_SC_EENSX_ISH_SC_EEEEESJ_SK_SJ_SK_NS1I_6fusion15FusionCallbacksIS1M_NS1R_17LinearCombinationISJ_fSJ_fLNS_15FloatRoundStyleE2EEES1N_S1Q_JEEENS4_5SM1004TMEM4LOAD26SM100_TMEM_LOAD_32dp32b64xENS4_13SM90_TMA_LOADES1F_NS4_39AutoVectorizingCopyWithAssumedAlignmentILi128EEENS4_14SM90_TMA_STOREES1F_S23_S23_EEEvvEEEEvNT_6ParamsE) ;  /* 0xffffff5c02c47950 */ /* 0x000fea0003c3ffff */
        .weak           $__internal_2_$__cuda_sm10x_tcgen05_guardrail_trap_unallocated_columns_being_dealloced
        .type           $__internal_2_$__cuda_sm10x_tcgen05_guardrail_trap_unallocated_columns_being_dealloced,@function
        .size           $__internal_2_$__cuda_sm10x_tcgen05_guardrail_trap_unallocated_columns_being_dealloced,(.L_x_201 - $__internal_2_$__cuda_sm10x_tcgen05_guardrail_trap_unallocated_columns_being_dealloced)
$__internal_2_$__cuda_sm10x_tcgen05_guardrail_trap_unallocated_columns_being_dealloced:
[----:B------:R-:W-:Y:S05]  /*a0f0*/  BPT.TRAP 0x1 ;  /* 0x000000040000795c */ /* 0x000fea0000300000 */
[----:B------:R-:W-:-:S04]  /*a100*/  HFMA2 R3, -RZ, RZ, 0, 0 ;  /* 0x00000000ff037431 */ /* 0x000fc800000001ff */
[----:B------:R-:W-:Y:S05]  /*a110*/  RET.REL.NODEC R2 `(_ZN7cutlass13device_kernelINS_4gemm6kernel13GemmUniversalIN4cute5tupleIJiiiiEEENS1_10collective13CollectiveMmaINS1_35MainloopSm100TmaUmmaWarpSpecializedILi16ELi2ELi4ENS5_IJNS4_1CILi2EEENSA_ILi1EEESC_EEEEENS5_IJNSA_ILi256EEENSA_ILi128EEENSA_ILi64EEEEEENS_12float_e5m2_tENS5_IJlSC_lEEESJ_SK_NS4_8TiledMMAINS4_8MMA_AtomIJNS4_10MMA_TraitsINS4_25SM100_MMA_F8F6F4_2x1SM_SSEJSJ_SJ_fSF_SG_NS4_17integral_constantINS4_4UMMA5MajorELSR_0EEESS_NSP_INSQ_7ScaleInELST_0EEESU_EEEEEENS4_6LayoutINS5_IJSC_SC_SC_EEENS5_IJNSA_ILi0EEESZ_SZ_EEEEENS5_IJNS4_10UnderscoreES12_S12_EEEEENS4_18SM100_TMA_2SM_LOADENS4_14ComposedLayoutINS4_7SwizzleILi2ELi4ELi3EEENS4_18smem_ptr_flag_bitsILi8EEENSX_INS5_IJNSA_ILi8EEESH_EEENS5_IJSH_SC_EEEEEEEvNS4_8identityES15_S1F_vS1G_EENS_8epilogue10collective18CollectiveEpilogueINS1I_23Sm100TmaWarpSpecializedILi2ELi2ELi64ELb0ELb0EEEJNS5_IJSG_SG_SH_EEENS5_IJNSX_ISG_SC_EENSX_ISH_SC_EEEEESJ_SK_SJ_SK_NS1I_6fusion15FusionCallbacksIS1M_NS1R_17LinearCombinationISJ_fSJ_fLNS_15FloatRoundStyleE2EEES1N_S1Q_JEEENS4_5SM1004TMEM4LOAD26SM100_TMEM_LOAD_32dp32b64xENS4_13SM90_TMA_LOADES1F_NS4_39AutoVectorizingCopyWithAssumedAlignmentILi128EEENS4_14SM90_TMA_STOREES1F_S23_S23_EEEvvEEEEvNT_6ParamsE) ;  /* 0xffffff5c02b87950 */ /* 0x000fea0003c3ffff */
.L_x_200:
[----:B------:R-:W-:-:S00]  /*a120*/  BRA `(.L_x_200) ;  /* 0xfffffffc00fc7947 */ /* 0x000fc0000383ffff */
[----:B------:R-:W-:-:S00]  /*a130*/  NOP ;  /* 0x0000000000007918 */ /* 0x000fc00000000000 */
        /* <DEDUP_REMOVED lines=12> */
.L_x_201:


//--------------------- .nv.global.init           --------------------------
	.section	.nv.global.init,"aw",@progbits
.nv.global.init:
	.type		$str$27,@object
	.size		$str$27,($str$28 - $str$27)
$str$27:
        /*0000*/ 	.byte	0x28, 0x61, 0x64, 0x64, 0x72, 0x65, 0x73, 0x73, 0x20, 0x26, 0x20, 0x6d, 0x61, 0x73, 0x6b, 0x29
        /*0010*/ 	.byte	0x20, 0x3d, 0x3d, 0x20, 0x30, 0x00
	.type		$str$28,@object
	.size		$str$28,($str$26 - $str$28)
$str$28:
        /*0016*/ 	.byte	0x2f, 0x74, 0x6d, 0x70, 0x2f, 0x63, 0x75, 0x74, 0x6c, 0x61, 0x73, 0x73, 0x5f, 0x73, 0x77, 0x65
        /*0026*/ 	.byte	0x65, 0x70, 0x5f, 0x73, 0x72, 0x63, 0x2f, 0x69, 0x6e, 0x63, 0x6c, 0x75, 0x64, 0x65, 0x2f, 0x63
        /*0036*/ 	.byte	0x75, 0x74, 0x65, 0x2f, 0x70, 0x6f, 0x69, 0x6e, 0x74, 0x65, 0x72, 0x5f, 0x66, 0x6c, 0x61, 0x67
        /*0046*/ 	.byte	0x67, 0x65, 0x64, 0x2e, 0x68, 0x70, 0x70, 0x00
	.type		$str$26,@object
	.size		$str$26,($str$25 - $str$26)
$str$26:
        /*004e*/ 	.byte	0x2f, 0x74, 0x6d, 0x70, 0x2f, 0x63, 0x75, 0x74, 0x6c, 0x61, 0x73, 0x73, 0x5f, 0x73, 0x77, 0x65
        /*005e*/ 	.byte	0x65, 0x70, 0x5f, 0x73, 0x72, 0x63, 0x2f, 0x69, 0x6e, 0x63, 0x6c, 0x75, 0x64, 0x65, 0x2f, 0x63
        /*006e*/ 	.byte	0x75, 0x74, 0x65, 0x2f, 0x61, 0x74, 0x6f, 0x6d, 0x2f, 0x63, 0x6f, 0x70, 0x79, 0x5f, 0x74, 0x72
        /*007e*/ 	.byte	0x61, 0x69, 0x74, 0x73, 0x5f, 0x73, 0x6d, 0x31, 0x30, 0x30, 0x2e, 0x68, 0x70, 0x70, 0x00
	.type		$str$25,@object
	.size		$str$25,(__unnamed_1 - $str$25)
$str$25:
        /*008d*/ 	.byte	0x28, 0x28, 0x75, 0x69, 0x6e, 0x74, 0x33, 0x32, 0x5f, 0x74, 0x28, 0x74, 0x68, 0x72, 0x65, 0x61
        /*009d*/ 	.byte	0x64, 0x49, 0x64, 0x78, 0x2e, 0x78, 0x29, 0x20, 0x2f, 0x20, 0x33, 0x32, 0x29, 0x20, 0x25, 0x20
        /*00ad*/ 	.byte	0x34, 0x29, 0x20, 0x3d, 0x3d, 0x20, 0x28, 0x28, 0x28, 0x74, 0x6d, 0x65, 0x6d, 0x5f, 0x61, 0x64
        /*00bd*/ 	.byte	0x64, 0x72, 0x20, 0x3e, 0x3e, 0x20, 0x31, 0x36, 0x29, 0x20, 0x2f, 0x20, 0x33, 0x32, 0x29, 0x20
        /*00cd*/ 	.byte	0x25, 0x20, 0x34, 0x29, 0x00
	.type		__unnamed_1,@object
	.size		__unnamed_1,(__unnamed_2 - __unnamed_1)
__unnamed_1:
        /*00d2*/ 	.byte	0x61, 0x75, 0x74, 0x6f, 0x20, 0x63, 0x75, 0x74, 0x65, 0x3a, 0x3a, 0x61, 0x73, 0x5f, 0x70, 0x6f
        /* <DEDUP_REMOVED lines=24> */
        /*0262*/ 	.byte	0x43, 0x3c, 0x38, 0x31, 0x39, 0x32, 0x3e, 0x3e, 0x3e, 0x3e, 0x5d, 0x00
	.type		__unnamed_2,@object
	.size		__unnamed_2,(.L_2 - __unnamed_2)
__unnamed_2:
        /* <DEDUP_REMOVED lines=42> */
        /*050e*/ 	.byte	0x3e, 0x3e, 0x3e, 0x3e, 0x5d, 0x00
.L_2:


//--------------------- .nv.shared._ZN7cutlass13device_kernelINS_4gemm6kernel13GemmUniversalIN4cute5tupleIJiiiiEEENS1_10collective13CollectiveMmaINS1_35MainloopSm100TmaUmmaWarpSpecializedILi16ELi2ELi4ENS5_IJNS4_1CILi2EEENSA_ILi1EEESC_EEEEENS5_IJNSA_ILi256EEENSA_ILi128EEENSA_ILi64EEEEEENS_12float_e5m2_tENS5_IJlSC_lEEESJ_SK_NS4_8TiledMMAINS4_8MMA_AtomIJNS4_10MMA_TraitsINS4_25SM100_MMA_F8F6F4_2x1SM_SSEJSJ_SJ_fSF_SG_NS4_17integral_constantINS4_4UMMA5MajorELSR_0EEESS_NSP_INSQ_7ScaleInELST_0EEESU_EEEEEENS4_6LayoutINS5_IJSC_SC_SC_EEENS5_IJNSA_ILi0EEESZ_SZ_EEEEENS5_IJNS4_10UnderscoreES12_S12_EEEEENS4_18SM100_TMA_2SM_LOADENS4_14ComposedLayoutINS4_7SwizzleILi2ELi4ELi3EEENS4_18smem_ptr_flag_bitsILi8EEENSX_INS5_IJNSA_ILi8EEESH_EEENS5_IJSH_SC_EEEEEEEvNS4_8identityES15_S1F_vS1G_EENS_8epilogue10collective18CollectiveEpilogueINS1I_23Sm100TmaWarpSpecializedILi2ELi2ELi64ELb0ELb0EEEJNS5_IJSG_SG_SH_EEENS5_IJNSX_ISG_SC_EENSX_ISH_SC_EEEEESJ_SK_SJ_SK_NS1I_6fusion15FusionCallbacksIS1M_NS1R_17LinearCombinationISJ_fSJ_fLNS_15FloatRoundStyleE2EEES1N_S1Q_JEEENS4_5SM1004TMEM4LOAD26SM100_TMEM_LOAD_32dp32b64xENS4_13SM90_TMA_LOADES1F_NS4_39AutoVectorizingCopyWithAssumedAlignmentILi128EEENS4_14SM90_TMA_STOREES1F_S23_S23_EEEvvEEEEvNT_6ParamsE --------------------------
	.section	.nv.shared._ZN7cutlass13device_kernelINS_4gemm6kernel13GemmUniversalIN4cute5tupleIJiiiiEEENS1_10collective13CollectiveMmaINS1_35MainloopSm100TmaUmmaWarpSpecializedILi16ELi2ELi4ENS5_IJNS4_1CILi2EEENSA_ILi1EEESC_EEEEENS5_IJNSA_ILi256EEENSA_ILi128EEENSA_ILi64EEEEEENS_12float_e5m2_tENS5_IJlSC_lEEESJ_SK_NS4_8TiledMMAINS4_8MMA_AtomIJNS4_10MMA_TraitsINS4_25SM100_MMA_F8F6F4_2x1SM_SSEJSJ_SJ_fSF_SG_NS4_17integral_constantINS4_4UMMA5MajorELSR_0EEESS_NSP_INSQ_7ScaleInELST_0EEESU_EEEEEENS4_6LayoutINS5_IJSC_SC_SC_EEENS5_IJNSA_ILi0EEESZ_SZ_EEEEENS5_IJNS4_10UnderscoreES12_S12_EEEEENS4_18SM100_TMA_2SM_LOADENS4_14ComposedLayoutINS4_7SwizzleILi2ELi4ELi3EEENS4_18smem_ptr_flag_bitsILi8EEENSX_INS5_IJNSA_ILi8EEESH_EEENS5_IJSH_SC_EEEEEEEvNS4_8identityES15_S1F_vS1G_EENS_8epilogue10collective18CollectiveEpilogueINS1I_23Sm100TmaWarpSpecializedILi2ELi2ELi64ELb0ELb0EEEJNS5_IJSG_SG_SH_EEENS5_IJNSX_ISG_SC_EENSX_ISH_SC_EEEEESJ_SK_SJ_SK_NS1I_6fusion15FusionCallbacksIS1M_NS1R_17LinearCombinationISJ_fSJ_fLNS_15FloatRoundStyleE2EEES1N_S1Q_JEEENS4_5SM1004TMEM4LOAD26SM100_TMEM_LOAD_32dp32b64xENS4_13SM90_TMA_LOADES1F_NS4_39AutoVectorizingCopyWithAssumedAlignmentILi128EEENS4_14SM90_TMA_STOREES1F_S23_S23_EEEvvEEEEvNT_6ParamsE,"aw",@nobits
	.sectionflags	@""
	.align	16
	.zero		1024


//--------------------- .nv.shared.reserved.0     --------------------------
	.section	.nv.shared.reserved.0,"aw",@nobits
	.weak		__nv_reservedSMEM_offset_0_alias
	.size		__nv_reservedSMEM_offset_0_alias, 0, 64
	.other		__nv_reservedSMEM_offset_0_alias,@"STO_CUDA_RESERVED_SHARED STV_DEFAULT"
__nv_reservedSMEM_offset_0_alias:
	.zero		0
.nv.shared.reserved.0:
	.zero		64
	.weak		__nv_reservedSMEM_tcgen05_partition
	.type		__nv_reservedSMEM_tcgen05_partition,@object
	.size		__nv_reservedSMEM_tcgen05_partition,(.L_0 - __nv_reservedSMEM_tcgen05_partition)
__nv_reservedSMEM_tcgen05_partition:
	.zero		32
.L_0:


//--------------------- .nv.global                --------------------------
	.section	.nv.global,"aw",@nobits
.nv.global:
	.type		_ZN39_INTERNAL_24f9eb3a_4_k_cu_52c71d7d_92824cute1_E,@object
	.size		_ZN39_INTERNAL_24f9eb3a_4_k_cu_52c71d7d_92824cute1_E,(_ZN39_INTERNAL_24f9eb3a_4_k_cu_52c71d7d_92824cuda3std3__45__cpo6cbeginE - _ZN39_INTERNAL_24f9eb3a_4_k_cu_52c71d7d_92824cute1_E)
_ZN39_INTERNAL_24f9eb3a_4_k_cu_52c71d7d_92824cute1_E:
	.zero		1
	.type		_ZN39_INTERNAL_24f9eb3a_4_k_cu_52c71d7d_92824cuda3std3__45__cpo6cbeginE,@object
	.size		_ZN39_INTERNAL_24f9eb3a_4_k_cu_52c71d7d_92824cuda3std3__45__cpo6cbeginE,(_ZN39_INTERNAL_24f9eb3a_4_k_cu_52c71d7d_92824cuda3std3__48in_placeE - _ZN39_INTERNAL_24f9eb3a_4_k_cu_52c71d7d_92824cuda3std3__45__cpo6cbeginE)
_ZN39_INTERNAL_24f9eb3a_4_k_cu_52c71d7d_92824cuda3std3__45__cpo6cbeginE:
	.zero		1
	.type		_ZN39_INTERNAL_24f9eb3a_4_k_cu_52c71d7d_92824cuda3std3__48in_placeE,@object
	.size		_ZN39_INTERNAL_24f9eb3a_4_k_cu_52c71d7d_92824cuda3std3__48in_placeE,(_ZN39_INTERNAL_24f9eb3a_4_k_cu_52c71d7d_92824cuda3std6ranges3__45__cpo9iter_moveE - _ZN39_INTERNAL_24f9eb3a_4_k_cu_52c71d7d_92824cuda3std3__48in_placeE)
_ZN39_INTERNAL_24f9eb3a_4_k_cu_52c71d7d_92824cuda3std3__48in_placeE:
	.zero		1
	.type		_ZN39_INTERNAL_24f9eb3a_4_k_cu_52c71d7d_92824cuda3std6ranges3__45__cpo9iter_moveE,@object
	.size		_ZN39_INTERNAL_24f9eb3a_4_k_cu_52c71d7d_92824cuda3std6ranges3__45__cpo9iter_moveE,(_ZN39_INTERNAL_24f9eb3a_4_k_cu_52c71d7d_92824cuda3std3__45__cpo5beginE - _ZN39_INTERNAL_24f9eb3a_4_k_cu_52c71d7d_92824cuda3std6ranges3__45__cpo9iter_moveE)
_ZN39_INTERNAL_24f9eb3a_4_k_cu_52c71d7d_92824cuda3std6ranges3__45__cpo9iter_moveE:
	.zero		1
	.type		_ZN39_INTERNAL_24f9eb3a_4_k_cu_52c71d7d_92824cuda3std3__45__cpo5beginE,@object
	.size		_ZN39_INTERNAL_24f9eb3a_4_k_cu_52c71d7d_92824cuda3std3__45__cpo5beginE,(_ZN39_INTERNAL_24f9eb3a_4_k_cu_52c71d7d_92824cuda3std3__441_GLOBAL__N__24f9eb3a_4_k_cu_52c71d7d_92826ignoreE - _ZN39_INTERNAL_24f9eb3a_4_k_cu_52c71d7d_92824cuda3std3__45__cpo5beginE)
_ZN39_INTERNAL_24f9eb3a_4_k_cu_52c71d7d_92824cuda3std3__45__cpo5beginE:
	.zero		1
	.type		_ZN39_INTERNAL_24f9eb3a_4_k_cu_52c71d7d_92824cuda3std3__441_GLOBAL__N__24f9eb3a_4_k_cu_52c71d7d_92826ignoreE,@object
	.size		_ZN39_INTERNAL_24f9eb3a_4_k_cu_52c71d7d_92824cuda3std3__441_GLOBAL__N__24f9eb3a_4_k_cu_52c71d7d_92826ignoreE,(_ZN39_INTERNAL_24f9eb3a_4_k_cu_52c71d7d_92824cute7productE - _ZN39_INTERNAL_24f9eb3a_4_k_cu_52c71d7d_92824cuda3std3__441_GLOBAL__N__24f9eb3a_4_k_cu_52c71d7d_92826ignoreE)
_ZN39_INTERNAL_24f9eb3a_4_k_cu_52c71d7d_92824cuda3std3__441_GLOBAL__N__24f9eb3a_4_k_cu_52c71d7d_92826ignoreE:
	.zero		1
	.type		_ZN39_INTERNAL_24f9eb3a_4_k_cu_52c71d7d_92824cute7productE,@object
	.size		_ZN39_INTERNAL_24f9eb3a_4_k_cu_52c71d7d_92824cute7productE,(_ZN39_INTERNAL_24f9eb3a_4_k_cu_52c71d7d_92824cuda3std3__45__cpo3endE - _ZN39_INTERNAL_24f9eb3a_4_k_cu_52c71d7d_92824cute7productE)
_ZN39_INTERNAL_24f9eb3a_4_k_cu_52c71d7d_92824cute7productE:
	.zero		1
	.type		_ZN39_INTERNAL_24f9eb3a_4_k_cu_52c71d7d_92824cuda3std3__45__cpo3endE,@object
	.size		_ZN39_INTERNAL_24f9eb3a_4_k_cu_52c71d7d_92824cuda3std3__45__cpo3endE,(_ZN39_INTERNAL_24f9eb3a_4_k_cu_52c71d7d_92824cuda3std3__419piecewise_constructE - _ZN39_INTERNAL_24f9eb3a_4_k_cu_52c71d7d_92824cuda3std3__45__cpo3endE)
_ZN39_INTERNAL_24f9eb3a_4_k_cu_52c71d7d_92824cuda3std3__45__cpo3endE:
	.zero		1
	.type		_ZN39_INTERNAL_24f9eb3a_4_k_cu_52c71d7d_92824cuda3std3__419piecewise_constructE,@object
	.size		_ZN39_INTERNAL_24f9eb3a_4_k_cu_52c71d7d_92824cuda3std3__419piecewise_constructE,(_ZN39_INTERNAL_24f9eb3a_4_k_cu_52c71d7d_92824cuda3std3__45__cpo4cendE - _ZN39_INTERNAL_24f9eb3a_4_k_cu_52c71d7d_92824cuda3std3__419piecewise_constructE)
_ZN39_INTERNAL_24f9eb3a_4_k_cu_52c71d7d_92824cuda3std3__419piecewise_constructE:
	.zero		1
	.type		_ZN39_INTERNAL_24f9eb3a_4_k_cu_52c71d7d_92824cuda3std3__45__cpo4cendE,@object
	.size		_ZN39_INTERNAL_24f9eb3a_4_k_cu_52c71d7d_92824cuda3std3__45__cpo4cendE,(_ZN39_INTERNAL_24f9eb3a_4_k_cu_52c71d7d_92824cuda3std6ranges3__45__cpo4swapE - _ZN39_INTERNAL_24f9eb3a_4_k_cu_52c71d7d_92824cuda3std3__45__cpo4cendE)
_ZN39_INTERNAL_24f9eb3a_4_k_cu_52c71d7d_92824cuda3std3__45__cpo4cendE:
	.zero		1
	.type		_ZN39_INTERNAL_24f9eb3a_4_k_cu_52c71d7d_92824cuda3std6ranges3__45__cpo4swapE,@object
	.size		_ZN39_INTERNAL_24f9eb3a_4_k_cu_52c71d7d_92824cuda3std6ranges3__45__cpo4swapE,(.L_10 - _ZN39_INTERNAL_24f9eb3a_4_k_cu_52c71d7d_92824cuda3std6ranges3__45__cpo4swapE)
_ZN39_INTERNAL_24f9eb3a_4_k_cu_52c71d7d_92824cuda3std6ranges3__45__cpo4swapE:
	.zero		1
.L_10:


//--------------------- .nv.constant0._ZN7cutlass13device_kernelINS_4gemm6kernel13GemmUniversalIN4cute5tupleIJiiiiEEENS1_10collective13CollectiveMmaINS1_35MainloopSm100TmaUmmaWarpSpecializedILi16ELi2ELi4ENS5_IJNS4_1CILi2EEENSA_ILi1EEESC_EEEEENS5_IJNSA_ILi256EEENSA_ILi128EEENSA_ILi64EEEEEENS_12float_e5m2_tENS5_IJlSC_lEEESJ_SK_NS4_8TiledMMAINS4_8MMA_AtomIJNS4_10MMA_TraitsINS4_25SM100_MMA_F8F6F4_2x1SM_SSEJSJ_SJ_fSF_SG_NS4_17integral_constantINS4_4UMMA5MajorELSR_0EEESS_NSP_INSQ_7ScaleInELST_0EEESU_EEEEEENS4_6LayoutINS5_IJSC_SC_SC_EEENS5_IJNSA_ILi0EEESZ_SZ_EEEEENS5_IJNS4_10UnderscoreES12_S12_EEEEENS4_18SM100_TMA_2SM_LOADENS4_14ComposedLayoutINS4_7SwizzleILi2ELi4ELi3EEENS4_18smem_ptr_flag_bitsILi8EEENSX_INS5_IJNSA_ILi8EEESH_EEENS5_IJSH_SC_EEEEEEEvNS4_8identityES15_S1F_vS1G_EENS_8epilogue10collective18CollectiveEpilogueINS1I_23Sm100TmaWarpSpecializedILi2ELi2ELi64ELb0ELb0EEEJNS5_IJSG_SG_SH_EEENS5_IJNSX_ISG_SC_EENSX_ISH_SC_EEEEESJ_SK_SJ_SK_NS1I_6fusion15FusionCallbacksIS1M_NS1R_17LinearCombinationISJ_fSJ_fLNS_15FloatRoundStyleE2EEES1N_S1Q_JEEENS4_5SM1004TMEM4LOAD26SM100_TMEM_LOAD_32dp32b64xENS4_13SM90_TMA_LOADES1F_NS4_39AutoVectorizingCopyWithAssumedAlignmentILi128EEENS4_14SM90_TMA_STOREES1F_S23_S23_EEEvvEEEEvNT_6ParamsE --------------------------
	.section	.nv.constant0._ZN7cutlass13device_kernelINS_4gemm6kernel13GemmUniversalIN4cute5tupleIJiiiiEEENS1_10collective13CollectiveMmaINS1_35MainloopSm100TmaUmmaWarpSpecializedILi16ELi2ELi4ENS5_IJNS4_1CILi2EEENSA_ILi1EEESC_EEEEENS5_IJNSA_ILi256EEENSA_ILi128EEENSA_ILi64EEEEEENS_12float_e5m2_tENS5_IJlSC_lEEESJ_SK_NS4_8TiledMMAINS4_8MMA_AtomIJNS4_10MMA_TraitsINS4_25SM100_MMA_F8F6F4_2x1SM_SSEJSJ_SJ_fSF_SG_NS4_17integral_constantINS4_4UMMA5MajorELSR_0EEESS_NSP_INSQ_7ScaleInELST_0EEESU_EEEEEENS4_6LayoutINS5_IJSC_SC_SC_EEENS5_IJNSA_ILi0EEESZ_SZ_EEEEENS5_IJNS4_10UnderscoreES12_S12_EEEEENS4_18SM100_TMA_2SM_LOADENS4_14ComposedLayoutINS4_7SwizzleILi2ELi4ELi3EEENS4_18smem_ptr_flag_bitsILi8EEENSX_INS5_IJNSA_ILi8EEESH_EEENS5_IJSH_SC_EEEEEEEvNS4_8identityES15_S1F_vS1G_EENS_8epilogue10collective18CollectiveEpilogueINS1I_23Sm100TmaWarpSpecializedILi2ELi2ELi64ELb0ELb0EEEJNS5_IJSG_SG_SH_EEENS5_IJNSX_ISG_SC_EENSX_ISH_SC_EEEEESJ_SK_SJ_SK_NS1I_6fusion15FusionCallbacksIS1M_NS1R_17LinearCombinationISJ_fSJ_fLNS_15FloatRoundStyleE2EEES1N_S1Q_JEEENS4_5SM1004TMEM4LOAD26SM100_TMEM_LOAD_32dp32b64xENS4_13SM90_TMA_LOADES1F_NS4_39AutoVectorizingCopyWithAssumedAlignmentILi128EEENS4_14SM90_TMA_STOREES1F_S23_S23_EEEvvEEEEvNT_6ParamsE,"a",@progbits
	.sectionflags	@""
	.align	4
.nv.constant0._ZN7cutlass13device_kernelINS_4gemm6kernel13GemmUniversalIN4cute5tupleIJiiiiEEENS1_10collective13CollectiveMmaINS1_35MainloopSm100TmaUmmaWarpSpecializedILi16ELi2ELi4ENS5_IJNS4_1CILi2EEENSA_ILi1EEESC_EEEEENS5_IJNSA_ILi256EEENSA_ILi128EEENSA_ILi64EEEEEENS_12float_e5m2_tENS5_IJlSC_lEEESJ_SK_NS4_8TiledMMAINS4_8MMA_AtomIJNS4_10MMA_TraitsINS4_25SM100_MMA_F8F6F4_2x1SM_SSEJSJ_SJ_fSF_SG_NS4_17integral_constantINS4_4UMMA5MajorELSR_0EEESS_NSP_INSQ_7ScaleInELST_0EEESU_EEEEEENS4_6LayoutINS5_IJSC_SC_SC_EEENS5_IJNSA_ILi0EEESZ_SZ_EEEEENS5_IJNS4_10UnderscoreES12_S12_EEEEENS4_18SM100_TMA_2SM_LOADENS4_14ComposedLayoutINS4_7SwizzleILi2ELi4ELi3EEENS4_18smem_ptr_flag_bitsILi8EEENSX_INS5_IJNSA_ILi8EEESH_EEENS5_IJSH_SC_EEEEEEEvNS4_8identityES15_S1F_vS1G_EENS_8epilogue10collective18CollectiveEpilogueINS1I_23Sm100TmaWarpSpecializedILi2ELi2ELi64ELb0ELb0EEEJNS5_IJSG_SG_SH_EEENS5_IJNSX_ISG_SC_EENSX_ISH_SC_EEEEESJ_SK_SJ_SK_NS1I_6fusion15FusionCallbacksIS1M_NS1R_17LinearCombinationISJ_fSJ_fLNS_15FloatRoundStyleE2EEES1N_S1Q_JEEENS4_5SM1004TMEM4LOAD26SM100_TMEM_LOAD_32dp32b64xENS4_13SM90_TMA_LOADES1F_NS4_39AutoVectorizingCopyWithAssumedAlignmentILi128EEENS4_14SM90_TMA_STOREES1F_S23_S23_EEEvvEEEEvNT_6ParamsE:
	.zero		2944


//--------------------- SYMBOLS --------------------------

	.type		.nv.reservedSmem.offset0,@object
	.size		.nv.reservedSmem.offset0,0x4
	.type		.nv.reservedSmem.cap,@object
	.size		.nv.reservedSmem.cap,0x4
	.type		__assertfail,@function
